//
// Generated by NVIDIA NVVM Compiler
//
// Compiler Build ID: CL-36424714
// Cuda compilation tools, release 13.0, V13.0.88
// Based on NVVM 20.0.0
//

.version 9.0
.target sm_100
.address_size 64

	// .globl	_Z12k_matvec_addPdPKdS1_S1_ii

.visible .entry _Z12k_matvec_addPdPKdS1_S1_ii(
	.param .u64 .ptr .align 1 _Z12k_matvec_addPdPKdS1_S1_ii_param_0,
	.param .u64 .ptr .align 1 _Z12k_matvec_addPdPKdS1_S1_ii_param_1,
	.param .u64 .ptr .align 1 _Z12k_matvec_addPdPKdS1_S1_ii_param_2,
	.param .u64 .ptr .align 1 _Z12k_matvec_addPdPKdS1_S1_ii_param_3,
	.param .u32 _Z12k_matvec_addPdPKdS1_S1_ii_param_4,
	.param .u32 _Z12k_matvec_addPdPKdS1_S1_ii_param_5
)
{
	.reg .pred 	%p<11>;
	.reg .b32 	%r<38>;
	.reg .b64 	%rd<35>;
	.reg .b64 	%fd<110>;

	ld.param.u64 	%rd10, [_Z12k_matvec_addPdPKdS1_S1_ii_param_0];
	ld.param.u64 	%rd12, [_Z12k_matvec_addPdPKdS1_S1_ii_param_1];
	ld.param.u64 	%rd13, [_Z12k_matvec_addPdPKdS1_S1_ii_param_2];
	ld.param.u64 	%rd11, [_Z12k_matvec_addPdPKdS1_S1_ii_param_3];
	ld.param.u32 	%r24, [_Z12k_matvec_addPdPKdS1_S1_ii_param_4];
	ld.param.u32 	%r23, [_Z12k_matvec_addPdPKdS1_S1_ii_param_5];
	cvta.to.global.u64 	%rd1, %rd13;
	cvta.to.global.u64 	%rd2, %rd12;
	mov.u32 	%r25, %ctaid.x;
	mov.u32 	%r26, %ntid.x;
	mov.u32 	%r27, %tid.x;
	mad.lo.s32 	%r1, %r25, %r26, %r27;
	setp.ge.s32 	%p1, %r1, %r24;
	@%p1 bra 	$L__BB0_15;
	cvta.to.global.u64 	%rd14, %rd11;
	mul.wide.s32 	%rd15, %r1, 8;
	add.s64 	%rd16, %rd14, %rd15;
	ld.global.f64 	%fd109, [%rd16];
	setp.lt.s32 	%p2, %r23, 1;
	@%p2 bra 	$L__BB0_14;
	mul.lo.s32 	%r2, %r23, %r1;
	and.b32  	%r3, %r23, 15;
	setp.lt.u32 	%p3, %r23, 16;
	mov.b32 	%r34, 0;
	@%p3 bra 	$L__BB0_5;
	and.b32  	%r34, %r23, 2147483632;
	neg.s32 	%r32, %r34;
	add.s64 	%rd3, %rd2, 64;
	add.s64 	%rd33, %rd1, 64;
	mov.u32 	%r31, %r2;
$L__BB0_4:
	.pragma "nounroll";
	mul.wide.s32 	%rd17, %r31, 8;
	add.s64 	%rd18, %rd3, %rd17;
	ld.global.f64 	%fd16, [%rd18+-64];
	ld.global.f64 	%fd17, [%rd33+-64];
	fma.rn.f64 	%fd18, %fd16, %fd17, %fd109;
	ld.global.f64 	%fd19, [%rd18+-56];
	ld.global.f64 	%fd20, [%rd33+-56];
	fma.rn.f64 	%fd21, %fd19, %fd20, %fd18;
	ld.global.f64 	%fd22, [%rd18+-48];
	ld.global.f64 	%fd23, [%rd33+-48];
	fma.rn.f64 	%fd24, %fd22, %fd23, %fd21;
	ld.global.f64 	%fd25, [%rd18+-40];
	ld.global.f64 	%fd26, [%rd33+-40];
	fma.rn.f64 	%fd27, %fd25, %fd26, %fd24;
	ld.global.f64 	%fd28, [%rd18+-32];
	ld.global.f64 	%fd29, [%rd33+-32];
	fma.rn.f64 	%fd30, %fd28, %fd29, %fd27;
	ld.global.f64 	%fd31, [%rd18+-24];
	ld.global.f64 	%fd32, [%rd33+-24];
	fma.rn.f64 	%fd33, %fd31, %fd32, %fd30;
	ld.global.f64 	%fd34, [%rd18+-16];
	ld.global.f64 	%fd35, [%rd33+-16];
	fma.rn.f64 	%fd36, %fd34, %fd35, %fd33;
	ld.global.f64 	%fd37, [%rd18+-8];
	ld.global.f64 	%fd38, [%rd33+-8];
	fma.rn.f64 	%fd39, %fd37, %fd38, %fd36;
	ld.global.f64 	%fd40, [%rd18];
	ld.global.f64 	%fd41, [%rd33];
	fma.rn.f64 	%fd42, %fd40, %fd41, %fd39;
	ld.global.f64 	%fd43, [%rd18+8];
	ld.global.f64 	%fd44, [%rd33+8];
	fma.rn.f64 	%fd45, %fd43, %fd44, %fd42;
	ld.global.f64 	%fd46, [%rd18+16];
	ld.global.f64 	%fd47, [%rd33+16];
	fma.rn.f64 	%fd48, %fd46, %fd47, %fd45;
	ld.global.f64 	%fd49, [%rd18+24];
	ld.global.f64 	%fd50, [%rd33+24];
	fma.rn.f64 	%fd51, %fd49, %fd50, %fd48;
	ld.global.f64 	%fd52, [%rd18+32];
	ld.global.f64 	%fd53, [%rd33+32];
	fma.rn.f64 	%fd54, %fd52, %fd53, %fd51;
	ld.global.f64 	%fd55, [%rd18+40];
	ld.global.f64 	%fd56, [%rd33+40];
	fma.rn.f64 	%fd57, %fd55, %fd56, %fd54;
	ld.global.f64 	%fd58, [%rd18+48];
	ld.global.f64 	%fd59, [%rd33+48];
	fma.rn.f64 	%fd60, %fd58, %fd59, %fd57;
	ld.global.f64 	%fd61, [%rd18+56];
	ld.global.f64 	%fd62, [%rd33+56];
	fma.rn.f64 	%fd109, %fd61, %fd62, %fd60;
	add.s32 	%r32, %r32, 16;
	add.s32 	%r31, %r31, 16;
	add.s64 	%rd33, %rd33, 128;
	setp.ne.s32 	%p4, %r32, 0;
	@%p4 bra 	$L__BB0_4;
$L__BB0_5:
	setp.eq.s32 	%p5, %r3, 0;
	@%p5 bra 	$L__BB0_14;
	and.b32  	%r11, %r23, 7;
	setp.lt.u32 	%p6, %r3, 8;
	@%p6 bra 	$L__BB0_8;
	add.s32 	%r29, %r34, %r2;
	mul.wide.s32 	%rd19, %r29, 8;
	add.s64 	%rd20, %rd2, %rd19;
	ld.global.f64 	%fd64, [%rd20];
	mul.wide.u32 	%rd21, %r34, 8;
	add.s64 	%rd22, %rd1, %rd21;
	ld.global.f64 	%fd65, [%rd22];
	fma.rn.f64 	%fd66, %fd64, %fd65, %fd109;
	ld.global.f64 	%fd67, [%rd20+8];
	ld.global.f64 	%fd68, [%rd22+8];
	fma.rn.f64 	%fd69, %fd67, %fd68, %fd66;
	ld.global.f64 	%fd70, [%rd20+16];
	ld.global.f64 	%fd71, [%rd22+16];
	fma.rn.f64 	%fd72, %fd70, %fd71, %fd69;
	ld.global.f64 	%fd73, [%rd20+24];
	ld.global.f64 	%fd74, [%rd22+24];
	fma.rn.f64 	%fd75, %fd73, %fd74, %fd72;
	ld.global.f64 	%fd76, [%rd20+32];
	ld.global.f64 	%fd77, [%rd22+32];
	fma.rn.f64 	%fd78, %fd76, %fd77, %fd75;
	ld.global.f64 	%fd79, [%rd20+40];
	ld.global.f64 	%fd80, [%rd22+40];
	fma.rn.f64 	%fd81, %fd79, %fd80, %fd78;
	ld.global.f64 	%fd82, [%rd20+48];
	ld.global.f64 	%fd83, [%rd22+48];
	fma.rn.f64 	%fd84, %fd82, %fd83, %fd81;
	ld.global.f64 	%fd85, [%rd20+56];
	ld.global.f64 	%fd86, [%rd22+56];
	fma.rn.f64 	%fd109, %fd85, %fd86, %fd84;
	add.s32 	%r34, %r34, 8;
$L__BB0_8:
	setp.eq.s32 	%p7, %r11, 0;
	@%p7 bra 	$L__BB0_14;
	and.b32  	%r14, %r23, 3;
	setp.lt.u32 	%p8, %r11, 4;
	@%p8 bra 	$L__BB0_11;
	add.s32 	%r30, %r34, %r2;
	mul.wide.s32 	%rd23, %r30, 8;
	add.s64 	%rd24, %rd2, %rd23;
	ld.global.f64 	%fd88, [%rd24];
	mul.wide.u32 	%rd25, %r34, 8;
	add.s64 	%rd26, %rd1, %rd25;
	ld.global.f64 	%fd89, [%rd26];
	fma.rn.f64 	%fd90, %fd88, %fd89, %fd109;
	ld.global.f64 	%fd91, [%rd24+8];
	ld.global.f64 	%fd92, [%rd26+8];
	fma.rn.f64 	%fd93, %fd91, %fd92, %fd90;
	ld.global.f64 	%fd94, [%rd24+16];
	ld.global.f64 	%fd95, [%rd26+16];
	fma.rn.f64 	%fd96, %fd94, %fd95, %fd93;
	ld.global.f64 	%fd97, [%rd24+24];
	ld.global.f64 	%fd98, [%rd26+24];
	fma.rn.f64 	%fd109, %fd97, %fd98, %fd96;
	add.s32 	%r34, %r34, 4;
$L__BB0_11:
	setp.eq.s32 	%p9, %r14, 0;
	@%p9 bra 	$L__BB0_14;
	mul.wide.u32 	%rd27, %r34, 8;
	add.s64 	%rd34, %rd1, %rd27;
	add.s32 	%r37, %r34, %r2;
	neg.s32 	%r36, %r14;
$L__BB0_13:
	.pragma "nounroll";
	mul.wide.s32 	%rd28, %r37, 8;
	add.s64 	%rd29, %rd2, %rd28;
	ld.global.f64 	%fd99, [%rd29];
	ld.global.f64 	%fd100, [%rd34];
	fma.rn.f64 	%fd109, %fd99, %fd100, %fd109;
	add.s64 	%rd34, %rd34, 8;
	add.s32 	%r37, %r37, 1;
	add.s32 	%r36, %r36, 1;
	setp.ne.s32 	%p10, %r36, 0;
	@%p10 bra 	$L__BB0_13;
$L__BB0_14:
	cvta.to.global.u64 	%rd30, %rd10;
	add.s64 	%rd32, %rd30, %rd15;
	st.global.f64 	[%rd32], %fd109;
$L__BB0_15:
	ret;

}
	// .globl	_Z10k_activatePdPKdii
.visible .entry _Z10k_activatePdPKdii(
	.param .u64 .ptr .align 1 _Z10k_activatePdPKdii_param_0,
	.param .u64 .ptr .align 1 _Z10k_activatePdPKdii_param_1,
	.param .u32 _Z10k_activatePdPKdii_param_2,
	.param .u32 _Z10k_activatePdPKdii_param_3
)
{
	.reg .pred 	%p<10>;
	.reg .b32 	%r<25>;
	.reg .b32 	%f<7>;
	.reg .b64 	%rd<9>;
	.reg .b64 	%fd<78>;

	ld.param.u64 	%rd1, [_Z10k_activatePdPKdii_param_0];
	ld.param.u64 	%rd2, [_Z10k_activatePdPKdii_param_1];
	ld.param.u32 	%r7, [_Z10k_activatePdPKdii_param_2];
	ld.param.u32 	%r6, [_Z10k_activatePdPKdii_param_3];
	mov.u32 	%r8, %ctaid.x;
	mov.u32 	%r9, %ntid.x;
	mov.u32 	%r10, %tid.x;
	mad.lo.s32 	%r1, %r8, %r9, %r10;
	setp.ge.s32 	%p1, %r1, %r7;
	@%p1 bra 	$L__BB1_13;
	cvta.to.global.u64 	%rd3, %rd2;
	mul.wide.s32 	%rd4, %r1, 8;
	add.s64 	%rd5, %rd3, %rd4;
	ld.global.f64 	%fd77, [%rd5];
	setp.eq.s32 	%p2, %r6, 2;
	@%p2 bra 	$L__BB1_11;
	setp.eq.s32 	%p3, %r6, 1;
	@%p3 bra 	$L__BB1_8;
	setp.ne.s32 	%p4, %r6, 0;
	@%p4 bra 	$L__BB1_12;
	min.f64 	%fd53, %fd77, 0d407F400000000000;
	max.f64 	%fd2, %fd53, 0dC07F400000000000;
	neg.f64 	%fd54, %fd2;
	fma.rn.f64 	%fd55, %fd2, 0dBFF71547652B82FE, 0d4338000000000000;
	{
	.reg .b32 %temp; 
	mov.b64 	{%r2, %temp}, %fd55;
	}
	mov.f64 	%fd56, 0dC338000000000000;
	add.rn.f64 	%fd57, %fd55, %fd56;
	fma.rn.f64 	%fd58, %fd57, 0dBFE62E42FEFA39EF, %fd54;
	fma.rn.f64 	%fd59, %fd57, 0dBC7ABC9E3B39803F, %fd58;
	fma.rn.f64 	%fd60, %fd59, 0d3E5ADE1569CE2BDF, 0d3E928AF3FCA213EA;
	fma.rn.f64 	%fd61, %fd60, %fd59, 0d3EC71DEE62401315;
	fma.rn.f64 	%fd62, %fd61, %fd59, 0d3EFA01997C89EB71;
	fma.rn.f64 	%fd63, %fd62, %fd59, 0d3F2A01A014761F65;
	fma.rn.f64 	%fd64, %fd63, %fd59, 0d3F56C16C1852B7AF;
	fma.rn.f64 	%fd65, %fd64, %fd59, 0d3F81111111122322;
	fma.rn.f64 	%fd66, %fd65, %fd59, 0d3FA55555555502A1;
	fma.rn.f64 	%fd67, %fd66, %fd59, 0d3FC5555555555511;
	fma.rn.f64 	%fd68, %fd67, %fd59, 0d3FE000000000000B;
	fma.rn.f64 	%fd69, %fd68, %fd59, 0d3FF0000000000000;
	fma.rn.f64 	%fd70, %fd69, %fd59, 0d3FF0000000000000;
	{
	.reg .b32 %temp; 
	mov.b64 	{%r3, %temp}, %fd70;
	}
	{
	.reg .b32 %temp; 
	mov.b64 	{%temp, %r4}, %fd70;
	}
	shl.b32 	%r13, %r2, 20;
	add.s32 	%r14, %r13, %r4;
	mov.b64 	%fd76, {%r3, %r14};
	{
	.reg .b32 %temp; 
	mov.b64 	{%temp, %r15}, %fd54;
	}
	mov.b32 	%f6, %r15;
	abs.f32 	%f1, %f6;
	setp.lt.f32 	%p7, %f1, 0f4086232B;
	@%p7 bra 	$L__BB1_7;
	setp.gt.f64 	%p8, %fd2, 0d0000000000000000;
	mov.f64 	%fd71, 0d7FF0000000000000;
	sub.f64 	%fd72, %fd71, %fd2;
	selp.f64 	%fd76, 0d0000000000000000, %fd72, %p8;
	setp.geu.f32 	%p9, %f1, 0f40874800;
	@%p9 bra 	$L__BB1_7;
	shr.u32 	%r16, %r2, 31;
	add.s32 	%r17, %r2, %r16;
	shr.s32 	%r18, %r17, 1;
	shl.b32 	%r19, %r18, 20;
	add.s32 	%r20, %r4, %r19;
	mov.b64 	%fd73, {%r3, %r20};
	sub.s32 	%r21, %r2, %r18;
	shl.b32 	%r22, %r21, 20;
	add.s32 	%r23, %r22, 1072693248;
	mov.b32 	%r24, 0;
	mov.b64 	%fd74, {%r24, %r23};
	mul.f64 	%fd76, %fd74, %fd73;
$L__BB1_7:
	add.f64 	%fd75, %fd76, 0d3FF0000000000000;
	rcp.rn.f64 	%fd77, %fd75;
	bra.uni 	$L__BB1_12;
$L__BB1_8:
	{
	.reg .b32 %temp; 
	mov.b64 	{%temp, %r11}, %fd77;
	}
	and.b32  	%r5, %r11, 2147483647;
	{
	.reg .b32 %temp; 
	mov.b64 	{%r12, %temp}, %fd77;
	}
	mov.b64 	%fd8, {%r12, %r5};
	setp.ltu.f64 	%p5, %fd8, 0d3FE4F92224DD2F1A;
	@%p5 bra 	$L__BB1_10;
	add.f64 	%fd13, %fd8, %fd8;
	cvt.rn.f32.f64 	%f2, %fd13;
	mul.f32 	%f3, %f2, 0f3FB8AA3B;
	cvt.rni.f32.f32 	%f4, %f3;
	cvt.f64.f32 	%fd14, %f4;
	fma.rn.f64 	%fd15, %fd14, 0dBFE62E42FEFA39EF, %fd13;
	fma.rn.f64 	%fd16, %fd15, 0d3E5AE904A4741B81, 0d3E928A27F89B6999;
	fma.rn.f64 	%fd17, %fd16, %fd15, 0d3EC71DE715FF7E07;
	fma.rn.f64 	%fd18, %fd17, %fd15, 0d3EFA019A6B0AC45A;
	fma.rn.f64 	%fd19, %fd18, %fd15, 0d3F2A01A017EED94F;
	fma.rn.f64 	%fd20, %fd19, %fd15, 0d3F56C16C17F2A71B;
	fma.rn.f64 	%fd21, %fd20, %fd15, 0d3F811111111173C4;
	fma.rn.f64 	%fd22, %fd21, %fd15, 0d3FA555555555211A;
	fma.rn.f64 	%fd23, %fd22, %fd15, 0d3FC5555555555540;
	fma.rn.f64 	%fd24, %fd23, %fd15, 0d3FE0000000000005;
	mul.f64 	%fd25, %fd15, %fd24;
	fma.rn.f64 	%fd26, %fd25, %fd15, %fd15;
	ex2.approx.ftz.f32 	%f5, %f4;
	cvt.f64.f32 	%fd27, %f5;
	mov.f64 	%fd28, 0d3FF0000000000000;
	sub.f64 	%fd29, %fd28, %fd27;
	neg.f64 	%fd30, %fd26;
	fma.rn.f64 	%fd31, %fd30, %fd27, %fd29;
	mov.f64 	%fd32, 0d4000000000000000;
	sub.f64 	%fd33, %fd32, %fd31;
	rcp.approx.ftz.f64 	%fd34, %fd33;
	neg.f64 	%fd35, %fd33;
	fma.rn.f64 	%fd36, %fd35, %fd34, 0d3FF0000000000000;
	fma.rn.f64 	%fd37, %fd36, %fd36, %fd36;
	fma.rn.f64 	%fd38, %fd37, %fd34, %fd34;
	fma.rn.f64 	%fd39, %fd38, 0dC000000000000000, 0d3FF0000000000000;
	setp.gt.u32 	%p6, %r5, 1077088193;
	selp.f64 	%fd40, 0d3FF0000000000000, %fd39, %p6;
	copysign.f64 	%fd77, %fd77, %fd40;
	bra.uni 	$L__BB1_12;
$L__BB1_10:
	mul.f64 	%fd41, %fd77, %fd77;
	fma.rn.f64 	%fd42, %fd41, 0dBEF0BC46E2F5E964, 0d3F14359F420AFC3D;
	fma.rn.f64 	%fd43, %fd42, %fd41, 0dBF2DF9F0728C5D84;
	fma.rn.f64 	%fd44, %fd43, %fd41, 0d3F4337D1CEC4F033;
	fma.rn.f64 	%fd45, %fd44, %fd41, 0dBF57D6E9674335B3;
	fma.rn.f64 	%fd46, %fd45, %fd41, 0d3F6D6D000D7AAD3D;
	fma.rn.f64 	%fd47, %fd46, %fd41, 0dBF8226E1F3CF1EF5;
	fma.rn.f64 	%fd48, %fd47, %fd41, 0d3F9664F47EC0C8CF;
	fma.rn.f64 	%fd49, %fd48, %fd41, 0dBFABA1BA1B80AB40;
	fma.rn.f64 	%fd50, %fd49, %fd41, 0d3FC111111110FA4A;
	fma.rn.f64 	%fd51, %fd50, %fd41, 0dBFD5555555555550;
	fma.rn.f64 	%fd52, %fd51, %fd41, 0d0000000000000000;
	fma.rn.f64 	%fd77, %fd52, %fd77, %fd77;
	bra.uni 	$L__BB1_12;
$L__BB1_11:
	max.f64 	%fd77, %fd77, 0d0000000000000000;
$L__BB1_12:
	cvta.to.global.u64 	%rd6, %rd1;
	add.s64 	%rd8, %rd6, %rd4;
	st.global.f64 	[%rd8], %fd77;
$L__BB1_13:
	ret;

}
	// .globl	_Z14k_lstm_forwardPdS_S_S_S_S_S_PKdS1_S1_S1_S1_i
.visible .entry _Z14k_lstm_forwardPdS_S_S_S_S_S_PKdS1_S1_S1_S1_i(
	.param .u64 .ptr .align 1 _Z14k_lstm_forwardPdS_S_S_S_S_S_PKdS1_S1_S1_S1_i_param_0,
	.param .u64 .ptr .align 1 _Z14k_lstm_forwardPdS_S_S_S_S_S_PKdS1_S1_S1_S1_i_param_1,
	.param .u64 .ptr .align 1 _Z14k_lstm_forwardPdS_S_S_S_S_S_PKdS1_S1_S1_S1_i_param_2,
	.param .u64 .ptr .align 1 _Z14k_lstm_forwardPdS_S_S_S_S_S_PKdS1_S1_S1_S1_i_param_3,
	.param .u64 .ptr .align 1 _Z14k_lstm_forwardPdS_S_S_S_S_S_PKdS1_S1_S1_S1_i_param_4,
	.param .u64 .ptr .align 1 _Z14k_lstm_forwardPdS_S_S_S_S_S_PKdS1_S1_S1_S1_i_param_5,
	.param .u64 .ptr .align 1 _Z14k_lstm_forwardPdS_S_S_S_S_S_PKdS1_S1_S1_S1_i_param_6,
	.param .u64 .ptr .align 1 _Z14k_lstm_forwardPdS_S_S_S_S_S_PKdS1_S1_S1_S1_i_param_7,
	.param .u64 .ptr .align 1 _Z14k_lstm_forwardPdS_S_S_S_S_S_PKdS1_S1_S1_S1_i_param_8,
	.param .u64 .ptr .align 1 _Z14k_lstm_forwardPdS_S_S_S_S_S_PKdS1_S1_S1_S1_i_param_9,
	.param .u64 .ptr .align 1 _Z14k_lstm_forwardPdS_S_S_S_S_S_PKdS1_S1_S1_S1_i_param_10,
	.param .u64 .ptr .align 1 _Z14k_lstm_forwardPdS_S_S_S_S_S_PKdS1_S1_S1_S1_i_param_11,
	.param .u32 _Z14k_lstm_forwardPdS_S_S_S_S_S_PKdS1_S1_S1_S1_i_param_12
)
{
	.reg .pred 	%p<15>;
	.reg .b32 	%r<57>;
	.reg .b32 	%f<15>;
	.reg .b64 	%rd<45>;
	.reg .b64 	%fd<193>;

	ld.param.u64 	%rd6, [_Z14k_lstm_forwardPdS_S_S_S_S_S_PKdS1_S1_S1_S1_i_param_1];
	ld.param.u64 	%rd8, [_Z14k_lstm_forwardPdS_S_S_S_S_S_PKdS1_S1_S1_S1_i_param_3];
	ld.param.u64 	%rd9, [_Z14k_lstm_forwardPdS_S_S_S_S_S_PKdS1_S1_S1_S1_i_param_4];
	ld.param.u64 	%rd10, [_Z14k_lstm_forwardPdS_S_S_S_S_S_PKdS1_S1_S1_S1_i_param_5];
	ld.param.u64 	%rd11, [_Z14k_lstm_forwardPdS_S_S_S_S_S_PKdS1_S1_S1_S1_i_param_6];
	ld.param.u64 	%rd12, [_Z14k_lstm_forwardPdS_S_S_S_S_S_PKdS1_S1_S1_S1_i_param_7];
	ld.param.u64 	%rd13, [_Z14k_lstm_forwardPdS_S_S_S_S_S_PKdS1_S1_S1_S1_i_param_8];
	ld.param.u64 	%rd14, [_Z14k_lstm_forwardPdS_S_S_S_S_S_PKdS1_S1_S1_S1_i_param_9];
	ld.param.u64 	%rd15, [_Z14k_lstm_forwardPdS_S_S_S_S_S_PKdS1_S1_S1_S1_i_param_10];
	ld.param.u64 	%rd16, [_Z14k_lstm_forwardPdS_S_S_S_S_S_PKdS1_S1_S1_S1_i_param_11];
	ld.param.u32 	%r13, [_Z14k_lstm_forwardPdS_S_S_S_S_S_PKdS1_S1_S1_S1_i_param_12];
	mov.u32 	%r14, %ctaid.x;
	mov.u32 	%r15, %ntid.x;
	mov.u32 	%r16, %tid.x;
	mad.lo.s32 	%r1, %r14, %r15, %r16;
	setp.ge.s32 	%p1, %r1, %r13;
	@%p1 bra 	$L__BB2_17;
	cvta.to.global.u64 	%rd17, %rd12;
	mul.wide.s32 	%rd18, %r1, 8;
	add.s64 	%rd19, %rd17, %rd18;
	ld.global.f64 	%fd26, [%rd19];
	min.f64 	%fd27, %fd26, 0d407F400000000000;
	max.f64 	%fd1, %fd27, 0dC07F400000000000;
	neg.f64 	%fd28, %fd1;
	fma.rn.f64 	%fd29, %fd1, 0dBFF71547652B82FE, 0d4338000000000000;
	{
	.reg .b32 %temp; 
	mov.b64 	{%r2, %temp}, %fd29;
	}
	mov.f64 	%fd30, 0dC338000000000000;
	add.rn.f64 	%fd31, %fd29, %fd30;
	fma.rn.f64 	%fd32, %fd31, 0dBFE62E42FEFA39EF, %fd28;
	fma.rn.f64 	%fd33, %fd31, 0dBC7ABC9E3B39803F, %fd32;
	fma.rn.f64 	%fd34, %fd33, 0d3E5ADE1569CE2BDF, 0d3E928AF3FCA213EA;
	fma.rn.f64 	%fd35, %fd34, %fd33, 0d3EC71DEE62401315;
	fma.rn.f64 	%fd36, %fd35, %fd33, 0d3EFA01997C89EB71;
	fma.rn.f64 	%fd37, %fd36, %fd33, 0d3F2A01A014761F65;
	fma.rn.f64 	%fd38, %fd37, %fd33, 0d3F56C16C1852B7AF;
	fma.rn.f64 	%fd39, %fd38, %fd33, 0d3F81111111122322;
	fma.rn.f64 	%fd40, %fd39, %fd33, 0d3FA55555555502A1;
	fma.rn.f64 	%fd41, %fd40, %fd33, 0d3FC5555555555511;
	fma.rn.f64 	%fd42, %fd41, %fd33, 0d3FE000000000000B;
	fma.rn.f64 	%fd43, %fd42, %fd33, 0d3FF0000000000000;
	fma.rn.f64 	%fd44, %fd43, %fd33, 0d3FF0000000000000;
	{
	.reg .b32 %temp; 
	mov.b64 	{%r3, %temp}, %fd44;
	}
	{
	.reg .b32 %temp; 
	mov.b64 	{%temp, %r4}, %fd44;
	}
	shl.b32 	%r17, %r2, 20;
	add.s32 	%r18, %r17, %r4;
	mov.b64 	%fd188, {%r3, %r18};
	{
	.reg .b32 %temp; 
	mov.b64 	{%temp, %r19}, %fd28;
	}
	mov.b32 	%f4, %r19;
	abs.f32 	%f1, %f4;
	setp.lt.f32 	%p2, %f1, 0f4086232B;
	@%p2 bra 	$L__BB2_4;
	setp.gt.f64 	%p3, %fd1, 0d0000000000000000;
	mov.f64 	%fd45, 0d7FF0000000000000;
	sub.f64 	%fd46, %fd45, %fd1;
	selp.f64 	%fd188, 0d0000000000000000, %fd46, %p3;
	setp.geu.f32 	%p4, %f1, 0f40874800;
	@%p4 bra 	$L__BB2_4;
	shr.u32 	%r20, %r2, 31;
	add.s32 	%r21, %r2, %r20;
	shr.s32 	%r22, %r21, 1;
	shl.b32 	%r23, %r22, 20;
	add.s32 	%r24, %r4, %r23;
	mov.b64 	%fd47, {%r3, %r24};
	sub.s32 	%r25, %r2, %r22;
	shl.b32 	%r26, %r25, 20;
	add.s32 	%r27, %r26, 1072693248;
	mov.b32 	%r28, 0;
	mov.b64 	%fd48, {%r28, %r27};
	mul.f64 	%fd188, %fd48, %fd47;
$L__BB2_4:
	ld.param.u64 	%rd44, [_Z14k_lstm_forwardPdS_S_S_S_S_S_PKdS1_S1_S1_S1_i_param_2];
	add.f64 	%fd49, %fd188, 0d3FF0000000000000;
	rcp.rn.f64 	%fd50, %fd49;
	cvta.to.global.u64 	%rd20, %rd44;
	add.s64 	%rd1, %rd20, %rd18;
	st.global.f64 	[%rd1], %fd50;
	cvta.to.global.u64 	%rd22, %rd13;
	add.s64 	%rd23, %rd22, %rd18;
	ld.global.f64 	%fd51, [%rd23];
	min.f64 	%fd52, %fd51, 0d407F400000000000;
	max.f64 	%fd6, %fd52, 0dC07F400000000000;
	neg.f64 	%fd53, %fd6;
	fma.rn.f64 	%fd54, %fd6, 0dBFF71547652B82FE, 0d4338000000000000;
	{
	.reg .b32 %temp; 
	mov.b64 	{%r5, %temp}, %fd54;
	}
	mov.f64 	%fd55, 0dC338000000000000;
	add.rn.f64 	%fd56, %fd54, %fd55;
	fma.rn.f64 	%fd57, %fd56, 0dBFE62E42FEFA39EF, %fd53;
	fma.rn.f64 	%fd58, %fd56, 0dBC7ABC9E3B39803F, %fd57;
	fma.rn.f64 	%fd59, %fd58, 0d3E5ADE1569CE2BDF, 0d3E928AF3FCA213EA;
	fma.rn.f64 	%fd60, %fd59, %fd58, 0d3EC71DEE62401315;
	fma.rn.f64 	%fd61, %fd60, %fd58, 0d3EFA01997C89EB71;
	fma.rn.f64 	%fd62, %fd61, %fd58, 0d3F2A01A014761F65;
	fma.rn.f64 	%fd63, %fd62, %fd58, 0d3F56C16C1852B7AF;
	fma.rn.f64 	%fd64, %fd63, %fd58, 0d3F81111111122322;
	fma.rn.f64 	%fd65, %fd64, %fd58, 0d3FA55555555502A1;
	fma.rn.f64 	%fd66, %fd65, %fd58, 0d3FC5555555555511;
	fma.rn.f64 	%fd67, %fd66, %fd58, 0d3FE000000000000B;
	fma.rn.f64 	%fd68, %fd67, %fd58, 0d3FF0000000000000;
	fma.rn.f64 	%fd69, %fd68, %fd58, 0d3FF0000000000000;
	{
	.reg .b32 %temp; 
	mov.b64 	{%r6, %temp}, %fd69;
	}
	{
	.reg .b32 %temp; 
	mov.b64 	{%temp, %r7}, %fd69;
	}
	shl.b32 	%r29, %r5, 20;
	add.s32 	%r30, %r29, %r7;
	mov.b64 	%fd189, {%r6, %r30};
	{
	.reg .b32 %temp; 
	mov.b64 	{%temp, %r31}, %fd53;
	}
	mov.b32 	%f5, %r31;
	abs.f32 	%f2, %f5;
	setp.lt.f32 	%p5, %f2, 0f4086232B;
	@%p5 bra 	$L__BB2_7;
	setp.gt.f64 	%p6, %fd6, 0d0000000000000000;
	mov.f64 	%fd70, 0d7FF0000000000000;
	sub.f64 	%fd71, %fd70, %fd6;
	selp.f64 	%fd189, 0d0000000000000000, %fd71, %p6;
	setp.geu.f32 	%p7, %f2, 0f40874800;
	@%p7 bra 	$L__BB2_7;
	shr.u32 	%r32, %r5, 31;
	add.s32 	%r33, %r5, %r32;
	shr.s32 	%r34, %r33, 1;
	shl.b32 	%r35, %r34, 20;
	add.s32 	%r36, %r7, %r35;
	mov.b64 	%fd72, {%r6, %r36};
	sub.s32 	%r37, %r5, %r34;
	shl.b32 	%r38, %r37, 20;
	add.s32 	%r39, %r38, 1072693248;
	mov.b32 	%r40, 0;
	mov.b64 	%fd73, {%r40, %r39};
	mul.f64 	%fd189, %fd73, %fd72;
$L__BB2_7:
	add.f64 	%fd74, %fd189, 0d3FF0000000000000;
	rcp.rn.f64 	%fd75, %fd74;
	cvta.to.global.u64 	%rd24, %rd8;
	add.s64 	%rd2, %rd24, %rd18;
	st.global.f64 	[%rd2], %fd75;
	cvta.to.global.u64 	%rd26, %rd14;
	add.s64 	%rd27, %rd26, %rd18;
	ld.global.f64 	%fd11, [%rd27];
	{
	.reg .b32 %temp; 
	mov.b64 	{%temp, %r41}, %fd11;
	}
	and.b32  	%r8, %r41, 2147483647;
	{
	.reg .b32 %temp; 
	mov.b64 	{%r42, %temp}, %fd11;
	}
	mov.b64 	%fd12, {%r42, %r8};
	setp.ltu.f64 	%p8, %fd12, 0d3FE4F92224DD2F1A;
	@%p8 bra 	$L__BB2_9;
	add.f64 	%fd76, %fd12, %fd12;
	cvt.rn.f32.f64 	%f6, %fd76;
	mul.f32 	%f7, %f6, 0f3FB8AA3B;
	cvt.rni.f32.f32 	%f8, %f7;
	cvt.f64.f32 	%fd77, %f8;
	fma.rn.f64 	%fd78, %fd77, 0dBFE62E42FEFA39EF, %fd76;
	fma.rn.f64 	%fd79, %fd78, 0d3E5AE904A4741B81, 0d3E928A27F89B6999;
	fma.rn.f64 	%fd80, %fd79, %fd78, 0d3EC71DE715FF7E07;
	fma.rn.f64 	%fd81, %fd80, %fd78, 0d3EFA019A6B0AC45A;
	fma.rn.f64 	%fd82, %fd81, %fd78, 0d3F2A01A017EED94F;
	fma.rn.f64 	%fd83, %fd82, %fd78, 0d3F56C16C17F2A71B;
	fma.rn.f64 	%fd84, %fd83, %fd78, 0d3F811111111173C4;
	fma.rn.f64 	%fd85, %fd84, %fd78, 0d3FA555555555211A;
	fma.rn.f64 	%fd86, %fd85, %fd78, 0d3FC5555555555540;
	fma.rn.f64 	%fd87, %fd86, %fd78, 0d3FE0000000000005;
	mul.f64 	%fd88, %fd78, %fd87;
	fma.rn.f64 	%fd89, %fd88, %fd78, %fd78;
	ex2.approx.ftz.f32 	%f9, %f8;
	cvt.f64.f32 	%fd90, %f9;
	mov.f64 	%fd91, 0d3FF0000000000000;
	sub.f64 	%fd92, %fd91, %fd90;
	neg.f64 	%fd93, %fd89;
	fma.rn.f64 	%fd94, %fd93, %fd90, %fd92;
	mov.f64 	%fd95, 0d4000000000000000;
	sub.f64 	%fd96, %fd95, %fd94;
	rcp.approx.ftz.f64 	%fd97, %fd96;
	neg.f64 	%fd98, %fd96;
	fma.rn.f64 	%fd99, %fd98, %fd97, 0d3FF0000000000000;
	fma.rn.f64 	%fd100, %fd99, %fd99, %fd99;
	fma.rn.f64 	%fd101, %fd100, %fd97, %fd97;
	fma.rn.f64 	%fd102, %fd101, 0dC000000000000000, 0d3FF0000000000000;
	setp.gt.u32 	%p9, %r8, 1077088193;
	selp.f64 	%fd103, 0d3FF0000000000000, %fd102, %p9;
	copysign.f64 	%fd190, %fd11, %fd103;
	bra.uni 	$L__BB2_10;
$L__BB2_9:
	mul.f64 	%fd104, %fd11, %fd11;
	fma.rn.f64 	%fd105, %fd104, 0dBEF0BC46E2F5E964, 0d3F14359F420AFC3D;
	fma.rn.f64 	%fd106, %fd105, %fd104, 0dBF2DF9F0728C5D84;
	fma.rn.f64 	%fd107, %fd106, %fd104, 0d3F4337D1CEC4F033;
	fma.rn.f64 	%fd108, %fd107, %fd104, 0dBF57D6E9674335B3;
	fma.rn.f64 	%fd109, %fd108, %fd104, 0d3F6D6D000D7AAD3D;
	fma.rn.f64 	%fd110, %fd109, %fd104, 0dBF8226E1F3CF1EF5;
	fma.rn.f64 	%fd111, %fd110, %fd104, 0d3F9664F47EC0C8CF;
	fma.rn.f64 	%fd112, %fd111, %fd104, 0dBFABA1BA1B80AB40;
	fma.rn.f64 	%fd113, %fd112, %fd104, 0d3FC111111110FA4A;
	fma.rn.f64 	%fd114, %fd113, %fd104, 0dBFD5555555555550;
	fma.rn.f64 	%fd115, %fd114, %fd104, 0d0000000000000000;
	fma.rn.f64 	%fd190, %fd115, %fd11, %fd11;
$L__BB2_10:
	cvta.to.global.u64 	%rd28, %rd9;
	add.s64 	%rd3, %rd28, %rd18;
	st.global.f64 	[%rd3], %fd190;
	cvta.to.global.u64 	%rd30, %rd15;
	add.s64 	%rd31, %rd30, %rd18;
	ld.global.f64 	%fd116, [%rd31];
	min.f64 	%fd117, %fd116, 0d407F400000000000;
	max.f64 	%fd16, %fd117, 0dC07F400000000000;
	neg.f64 	%fd118, %fd16;
	fma.rn.f64 	%fd119, %fd16, 0dBFF71547652B82FE, 0d4338000000000000;
	{
	.reg .b32 %temp; 
	mov.b64 	{%r9, %temp}, %fd119;
	}
	mov.f64 	%fd120, 0dC338000000000000;
	add.rn.f64 	%fd121, %fd119, %fd120;
	fma.rn.f64 	%fd122, %fd121, 0dBFE62E42FEFA39EF, %fd118;
	fma.rn.f64 	%fd123, %fd121, 0dBC7ABC9E3B39803F, %fd122;
	fma.rn.f64 	%fd124, %fd123, 0d3E5ADE1569CE2BDF, 0d3E928AF3FCA213EA;
	fma.rn.f64 	%fd125, %fd124, %fd123, 0d3EC71DEE62401315;
	fma.rn.f64 	%fd126, %fd125, %fd123, 0d3EFA01997C89EB71;
	fma.rn.f64 	%fd127, %fd126, %fd123, 0d3F2A01A014761F65;
	fma.rn.f64 	%fd128, %fd127, %fd123, 0d3F56C16C1852B7AF;
	fma.rn.f64 	%fd129, %fd128, %fd123, 0d3F81111111122322;
	fma.rn.f64 	%fd130, %fd129, %fd123, 0d3FA55555555502A1;
	fma.rn.f64 	%fd131, %fd130, %fd123, 0d3FC5555555555511;
	fma.rn.f64 	%fd132, %fd131, %fd123, 0d3FE000000000000B;
	fma.rn.f64 	%fd133, %fd132, %fd123, 0d3FF0000000000000;
	fma.rn.f64 	%fd134, %fd133, %fd123, 0d3FF0000000000000;
	{
	.reg .b32 %temp; 
	mov.b64 	{%r10, %temp}, %fd134;
	}
	{
	.reg .b32 %temp; 
	mov.b64 	{%temp, %r11}, %fd134;
	}
	shl.b32 	%r43, %r9, 20;
	add.s32 	%r44, %r43, %r11;
	mov.b64 	%fd191, {%r10, %r44};
	{
	.reg .b32 %temp; 
	mov.b64 	{%temp, %r45}, %fd118;
	}
	mov.b32 	%f10, %r45;
	abs.f32 	%f3, %f10;
	setp.lt.f32 	%p10, %f3, 0f4086232B;
	@%p10 bra 	$L__BB2_13;
	setp.gt.f64 	%p11, %fd16, 0d0000000000000000;
	mov.f64 	%fd135, 0d7FF0000000000000;
	sub.f64 	%fd136, %fd135, %fd16;
	selp.f64 	%fd191, 0d0000000000000000, %fd136, %p11;
	setp.geu.f32 	%p12, %f3, 0f40874800;
	@%p12 bra 	$L__BB2_13;
	shr.u32 	%r46, %r9, 31;
	add.s32 	%r47, %r9, %r46;
	shr.s32 	%r48, %r47, 1;
	shl.b32 	%r49, %r48, 20;
	add.s32 	%r50, %r11, %r49;
	mov.b64 	%fd137, {%r10, %r50};
	sub.s32 	%r51, %r9, %r48;
	shl.b32 	%r52, %r51, 20;
	add.s32 	%r53, %r52, 1072693248;
	mov.b32 	%r54, 0;
	mov.b64 	%fd138, {%r54, %r53};
	mul.f64 	%fd191, %fd138, %fd137;
$L__BB2_13:
	add.f64 	%fd139, %fd191, 0d3FF0000000000000;
	rcp.rn.f64 	%fd140, %fd139;
	cvta.to.global.u64 	%rd32, %rd10;
	add.s64 	%rd4, %rd32, %rd18;
	st.global.f64 	[%rd4], %fd140;
	ld.global.f64 	%fd141, [%rd1];
	cvta.to.global.u64 	%rd34, %rd16;
	add.s64 	%rd35, %rd34, %rd18;
	ld.global.f64 	%fd142, [%rd35];
	ld.global.f64 	%fd143, [%rd2];
	ld.global.f64 	%fd144, [%rd3];
	mul.f64 	%fd145, %fd143, %fd144;
	fma.rn.f64 	%fd21, %fd141, %fd142, %fd145;
	cvta.to.global.u64 	%rd36, %rd6;
	add.s64 	%rd37, %rd36, %rd18;
	st.global.f64 	[%rd37], %fd21;
	{
	.reg .b32 %temp; 
	mov.b64 	{%temp, %r55}, %fd21;
	}
	and.b32  	%r12, %r55, 2147483647;
	{
	.reg .b32 %temp; 
	mov.b64 	{%r56, %temp}, %fd21;
	}
	mov.b64 	%fd22, {%r56, %r12};
	setp.ltu.f64 	%p13, %fd22, 0d3FE4F92224DD2F1A;
	@%p13 bra 	$L__BB2_15;
	add.f64 	%fd146, %fd22, %fd22;
	cvt.rn.f32.f64 	%f11, %fd146;
	mul.f32 	%f12, %f11, 0f3FB8AA3B;
	cvt.rni.f32.f32 	%f13, %f12;
	cvt.f64.f32 	%fd147, %f13;
	fma.rn.f64 	%fd148, %fd147, 0dBFE62E42FEFA39EF, %fd146;
	fma.rn.f64 	%fd149, %fd148, 0d3E5AE904A4741B81, 0d3E928A27F89B6999;
	fma.rn.f64 	%fd150, %fd149, %fd148, 0d3EC71DE715FF7E07;
	fma.rn.f64 	%fd151, %fd150, %fd148, 0d3EFA019A6B0AC45A;
	fma.rn.f64 	%fd152, %fd151, %fd148, 0d3F2A01A017EED94F;
	fma.rn.f64 	%fd153, %fd152, %fd148, 0d3F56C16C17F2A71B;
	fma.rn.f64 	%fd154, %fd153, %fd148, 0d3F811111111173C4;
	fma.rn.f64 	%fd155, %fd154, %fd148, 0d3FA555555555211A;
	fma.rn.f64 	%fd156, %fd155, %fd148, 0d3FC5555555555540;
	fma.rn.f64 	%fd157, %fd156, %fd148, 0d3FE0000000000005;
	mul.f64 	%fd158, %fd148, %fd157;
	fma.rn.f64 	%fd159, %fd158, %fd148, %fd148;
	ex2.approx.ftz.f32 	%f14, %f13;
	cvt.f64.f32 	%fd160, %f14;
	mov.f64 	%fd161, 0d3FF0000000000000;
	sub.f64 	%fd162, %fd161, %fd160;
	neg.f64 	%fd163, %fd159;
	fma.rn.f64 	%fd164, %fd163, %fd160, %fd162;
	mov.f64 	%fd165, 0d4000000000000000;
	sub.f64 	%fd166, %fd165, %fd164;
	rcp.approx.ftz.f64 	%fd167, %fd166;
	neg.f64 	%fd168, %fd166;
	fma.rn.f64 	%fd169, %fd168, %fd167, 0d3FF0000000000000;
	fma.rn.f64 	%fd170, %fd169, %fd169, %fd169;
	fma.rn.f64 	%fd171, %fd170, %fd167, %fd167;
	fma.rn.f64 	%fd172, %fd171, 0dC000000000000000, 0d3FF0000000000000;
	setp.gt.u32 	%p14, %r12, 1077088193;
	selp.f64 	%fd173, 0d3FF0000000000000, %fd172, %p14;
	copysign.f64 	%fd192, %fd21, %fd173;
	bra.uni 	$L__BB2_16;
$L__BB2_15:
	mul.f64 	%fd174, %fd21, %fd21;
	fma.rn.f64 	%fd175, %fd174, 0dBEF0BC46E2F5E964, 0d3F14359F420AFC3D;
	fma.rn.f64 	%fd176, %fd175, %fd174, 0dBF2DF9F0728C5D84;
	fma.rn.f64 	%fd177, %fd176, %fd174, 0d3F4337D1CEC4F033;
	fma.rn.f64 	%fd178, %fd177, %fd174, 0dBF57D6E9674335B3;
	fma.rn.f64 	%fd179, %fd178, %fd174, 0d3F6D6D000D7AAD3D;
	fma.rn.f64 	%fd180, %fd179, %fd174, 0dBF8226E1F3CF1EF5;
	fma.rn.f64 	%fd181, %fd180, %fd174, 0d3F9664F47EC0C8CF;
	fma.rn.f64 	%fd182, %fd181, %fd174, 0dBFABA1BA1B80AB40;
	fma.rn.f64 	%fd183, %fd182, %fd174, 0d3FC111111110FA4A;
	fma.rn.f64 	%fd184, %fd183, %fd174, 0dBFD5555555555550;
	fma.rn.f64 	%fd185, %fd184, %fd174, 0d0000000000000000;
	fma.rn.f64 	%fd192, %fd185, %fd21, %fd21;
$L__BB2_16:
	ld.param.u64 	%rd43, [_Z14k_lstm_forwardPdS_S_S_S_S_S_PKdS1_S1_S1_S1_i_param_0];
	cvta.to.global.u64 	%rd38, %rd11;
	add.s64 	%rd40, %rd38, %rd18;
	st.global.f64 	[%rd40], %fd192;
	ld.global.f64 	%fd186, [%rd4];
	mul.f64 	%fd187, %fd192, %fd186;
	cvta.to.global.u64 	%rd41, %rd43;
	add.s64 	%rd42, %rd41, %rd18;
	st.global.f64 	[%rd42], %fd187;
$L__BB2_17:
	ret;

}
	// .globl	_Z11k_gru_gatesPdS_PKdS1_i
.visible .entry _Z11k_gru_gatesPdS_PKdS1_i(
	.param .u64 .ptr .align 1 _Z11k_gru_gatesPdS_PKdS1_i_param_0,
	.param .u64 .ptr .align 1 _Z11k_gru_gatesPdS_PKdS1_i_param_1,
	.param .u64 .ptr .align 1 _Z11k_gru_gatesPdS_PKdS1_i_param_2,
	.param .u64 .ptr .align 1 _Z11k_gru_gatesPdS_PKdS1_i_param_3,
	.param .u32 _Z11k_gru_gatesPdS_PKdS1_i_param_4
)
{
	.reg .pred 	%p<8>;
	.reg .b32 	%r<36>;
	.reg .b32 	%f<5>;
	.reg .b64 	%rd<16>;
	.reg .b64 	%fd<63>;

	ld.param.u64 	%rd1, [_Z11k_gru_gatesPdS_PKdS1_i_param_0];
	ld.param.u64 	%rd2, [_Z11k_gru_gatesPdS_PKdS1_i_param_1];
	ld.param.u64 	%rd3, [_Z11k_gru_gatesPdS_PKdS1_i_param_2];
	ld.param.u64 	%rd4, [_Z11k_gru_gatesPdS_PKdS1_i_param_3];
	ld.param.u32 	%r8, [_Z11k_gru_gatesPdS_PKdS1_i_param_4];
	mov.u32 	%r9, %ctaid.x;
	mov.u32 	%r10, %ntid.x;
	mov.u32 	%r11, %tid.x;
	mad.lo.s32 	%r1, %r9, %r10, %r11;
	setp.ge.s32 	%p1, %r1, %r8;
	@%p1 bra 	$L__BB3_8;
	cvta.to.global.u64 	%rd5, %rd3;
	mul.wide.s32 	%rd6, %r1, 8;
	add.s64 	%rd7, %rd5, %rd6;
	ld.global.f64 	%fd11, [%rd7];
	min.f64 	%fd12, %fd11, 0d407F400000000000;
	max.f64 	%fd1, %fd12, 0dC07F400000000000;
	neg.f64 	%fd13, %fd1;
	fma.rn.f64 	%fd14, %fd1, 0dBFF71547652B82FE, 0d4338000000000000;
	{
	.reg .b32 %temp; 
	mov.b64 	{%r2, %temp}, %fd14;
	}
	mov.f64 	%fd15, 0dC338000000000000;
	add.rn.f64 	%fd16, %fd14, %fd15;
	fma.rn.f64 	%fd17, %fd16, 0dBFE62E42FEFA39EF, %fd13;
	fma.rn.f64 	%fd18, %fd16, 0dBC7ABC9E3B39803F, %fd17;
	fma.rn.f64 	%fd19, %fd18, 0d3E5ADE1569CE2BDF, 0d3E928AF3FCA213EA;
	fma.rn.f64 	%fd20, %fd19, %fd18, 0d3EC71DEE62401315;
	fma.rn.f64 	%fd21, %fd20, %fd18, 0d3EFA01997C89EB71;
	fma.rn.f64 	%fd22, %fd21, %fd18, 0d3F2A01A014761F65;
	fma.rn.f64 	%fd23, %fd22, %fd18, 0d3F56C16C1852B7AF;
	fma.rn.f64 	%fd24, %fd23, %fd18, 0d3F81111111122322;
	fma.rn.f64 	%fd25, %fd24, %fd18, 0d3FA55555555502A1;
	fma.rn.f64 	%fd26, %fd25, %fd18, 0d3FC5555555555511;
	fma.rn.f64 	%fd27, %fd26, %fd18, 0d3FE000000000000B;
	fma.rn.f64 	%fd28, %fd27, %fd18, 0d3FF0000000000000;
	fma.rn.f64 	%fd29, %fd28, %fd18, 0d3FF0000000000000;
	{
	.reg .b32 %temp; 
	mov.b64 	{%r3, %temp}, %fd29;
	}
	{
	.reg .b32 %temp; 
	mov.b64 	{%temp, %r4}, %fd29;
	}
	shl.b32 	%r12, %r2, 20;
	add.s32 	%r13, %r12, %r4;
	mov.b64 	%fd61, {%r3, %r13};
	{
	.reg .b32 %temp; 
	mov.b64 	{%temp, %r14}, %fd13;
	}
	mov.b32 	%f3, %r14;
	abs.f32 	%f1, %f3;
	setp.lt.f32 	%p2, %f1, 0f4086232B;
	@%p2 bra 	$L__BB3_4;
	setp.gt.f64 	%p3, %fd1, 0d0000000000000000;
	mov.f64 	%fd30, 0d7FF0000000000000;
	sub.f64 	%fd31, %fd30, %fd1;
	selp.f64 	%fd61, 0d0000000000000000, %fd31, %p3;
	setp.geu.f32 	%p4, %f1, 0f40874800;
	@%p4 bra 	$L__BB3_4;
	shr.u32 	%r15, %r2, 31;
	add.s32 	%r16, %r2, %r15;
	shr.s32 	%r17, %r16, 1;
	shl.b32 	%r18, %r17, 20;
	add.s32 	%r19, %r4, %r18;
	mov.b64 	%fd32, {%r3, %r19};
	sub.s32 	%r20, %r2, %r17;
	shl.b32 	%r21, %r20, 20;
	add.s32 	%r22, %r21, 1072693248;
	mov.b32 	%r23, 0;
	mov.b64 	%fd33, {%r23, %r22};
	mul.f64 	%fd61, %fd33, %fd32;
$L__BB3_4:
	add.f64 	%fd34, %fd61, 0d3FF0000000000000;
	rcp.rn.f64 	%fd35, %fd34;
	cvta.to.global.u64 	%rd8, %rd1;
	add.s64 	%rd10, %rd8, %rd6;
	st.global.f64 	[%rd10], %fd35;
	cvta.to.global.u64 	%rd11, %rd4;
	add.s64 	%rd12, %rd11, %rd6;
	ld.global.f64 	%fd36, [%rd12];
	min.f64 	%fd37, %fd36, 0d407F400000000000;
	max.f64 	%fd6, %fd37, 0dC07F400000000000;
	neg.f64 	%fd38, %fd6;
	fma.rn.f64 	%fd39, %fd6, 0dBFF71547652B82FE, 0d4338000000000000;
	{
	.reg .b32 %temp; 
	mov.b64 	{%r5, %temp}, %fd39;
	}
	mov.f64 	%fd40, 0dC338000000000000;
	add.rn.f64 	%fd41, %fd39, %fd40;
	fma.rn.f64 	%fd42, %fd41, 0dBFE62E42FEFA39EF, %fd38;
	fma.rn.f64 	%fd43, %fd41, 0dBC7ABC9E3B39803F, %fd42;
	fma.rn.f64 	%fd44, %fd43, 0d3E5ADE1569CE2BDF, 0d3E928AF3FCA213EA;
	fma.rn.f64 	%fd45, %fd44, %fd43, 0d3EC71DEE62401315;
	fma.rn.f64 	%fd46, %fd45, %fd43, 0d3EFA01997C89EB71;
	fma.rn.f64 	%fd47, %fd46, %fd43, 0d3F2A01A014761F65;
	fma.rn.f64 	%fd48, %fd47, %fd43, 0d3F56C16C1852B7AF;
	fma.rn.f64 	%fd49, %fd48, %fd43, 0d3F81111111122322;
	fma.rn.f64 	%fd50, %fd49, %fd43, 0d3FA55555555502A1;
	fma.rn.f64 	%fd51, %fd50, %fd43, 0d3FC5555555555511;
	fma.rn.f64 	%fd52, %fd51, %fd43, 0d3FE000000000000B;
	fma.rn.f64 	%fd53, %fd52, %fd43, 0d3FF0000000000000;
	fma.rn.f64 	%fd54, %fd53, %fd43, 0d3FF0000000000000;
	{
	.reg .b32 %temp; 
	mov.b64 	{%r6, %temp}, %fd54;
	}
	{
	.reg .b32 %temp; 
	mov.b64 	{%temp, %r7}, %fd54;
	}
	shl.b32 	%r24, %r5, 20;
	add.s32 	%r25, %r24, %r7;
	mov.b64 	%fd62, {%r6, %r25};
	{
	.reg .b32 %temp; 
	mov.b64 	{%temp, %r26}, %fd38;
	}
	mov.b32 	%f4, %r26;
	abs.f32 	%f2, %f4;
	setp.lt.f32 	%p5, %f2, 0f4086232B;
	@%p5 bra 	$L__BB3_7;
	setp.gt.f64 	%p6, %fd6, 0d0000000000000000;
	mov.f64 	%fd55, 0d7FF0000000000000;
	sub.f64 	%fd56, %fd55, %fd6;
	selp.f64 	%fd62, 0d0000000000000000, %fd56, %p6;
	setp.geu.f32 	%p7, %f2, 0f40874800;
	@%p7 bra 	$L__BB3_7;
	shr.u32 	%r27, %r5, 31;
	add.s32 	%r28, %r5, %r27;
	shr.s32 	%r29, %r28, 1;
	shl.b32 	%r30, %r29, 20;
	add.s32 	%r31, %r7, %r30;
	mov.b64 	%fd57, {%r6, %r31};
	sub.s32 	%r32, %r5, %r29;
	shl.b32 	%r33, %r32, 20;
	add.s32 	%r34, %r33, 1072693248;
	mov.b32 	%r35, 0;
	mov.b64 	%fd58, {%r35, %r34};
	mul.f64 	%fd62, %fd58, %fd57;
$L__BB3_7:
	add.f64 	%fd59, %fd62, 0d3FF0000000000000;
	rcp.rn.f64 	%fd60, %fd59;
	cvta.to.global.u64 	%rd13, %rd2;
	add.s64 	%rd15, %rd13, %rd6;
	st.global.f64 	[%rd15], %fd60;
$L__BB3_8:
	ret;

}
	// .globl	_Z12k_gru_hiddenPdS_PKdS1_S1_i
.visible .entry _Z12k_gru_hiddenPdS_PKdS1_S1_i(
	.param .u64 .ptr .align 1 _Z12k_gru_hiddenPdS_PKdS1_S1_i_param_0,
	.param .u64 .ptr .align 1 _Z12k_gru_hiddenPdS_PKdS1_S1_i_param_1,
	.param .u64 .ptr .align 1 _Z12k_gru_hiddenPdS_PKdS1_S1_i_param_2,
	.param .u64 .ptr .align 1 _Z12k_gru_hiddenPdS_PKdS1_S1_i_param_3,
	.param .u64 .ptr .align 1 _Z12k_gru_hiddenPdS_PKdS1_S1_i_param_4,
	.param .u32 _Z12k_gru_hiddenPdS_PKdS1_S1_i_param_5
)
{
	.reg .pred 	%p<4>;
	.reg .b32 	%r<9>;
	.reg .b32 	%f<5>;
	.reg .b64 	%rd<18>;
	.reg .b64 	%fd<53>;

	ld.param.u64 	%rd1, [_Z12k_gru_hiddenPdS_PKdS1_S1_i_param_0];
	ld.param.u64 	%rd2, [_Z12k_gru_hiddenPdS_PKdS1_S1_i_param_1];
	ld.param.u64 	%rd3, [_Z12k_gru_hiddenPdS_PKdS1_S1_i_param_2];
	ld.param.u64 	%rd4, [_Z12k_gru_hiddenPdS_PKdS1_S1_i_param_3];
	ld.param.u64 	%rd5, [_Z12k_gru_hiddenPdS_PKdS1_S1_i_param_4];
	ld.param.u32 	%r3, [_Z12k_gru_hiddenPdS_PKdS1_S1_i_param_5];
	mov.u32 	%r4, %ctaid.x;
	mov.u32 	%r5, %ntid.x;
	mov.u32 	%r6, %tid.x;
	mad.lo.s32 	%r1, %r4, %r5, %r6;
	setp.ge.s32 	%p1, %r1, %r3;
	@%p1 bra 	$L__BB4_5;
	cvta.to.global.u64 	%rd6, %rd3;
	mul.wide.s32 	%rd7, %r1, 8;
	add.s64 	%rd8, %rd6, %rd7;
	ld.global.f64 	%fd1, [%rd8];
	{
	.reg .b32 %temp; 
	mov.b64 	{%temp, %r7}, %fd1;
	}
	and.b32  	%r2, %r7, 2147483647;
	{
	.reg .b32 %temp; 
	mov.b64 	{%r8, %temp}, %fd1;
	}
	mov.b64 	%fd2, {%r8, %r2};
	setp.ltu.f64 	%p2, %fd2, 0d3FE4F92224DD2F1A;
	@%p2 bra 	$L__BB4_3;
	add.f64 	%fd6, %fd2, %fd2;
	cvt.rn.f32.f64 	%f1, %fd6;
	mul.f32 	%f2, %f1, 0f3FB8AA3B;
	cvt.rni.f32.f32 	%f3, %f2;
	cvt.f64.f32 	%fd7, %f3;
	fma.rn.f64 	%fd8, %fd7, 0dBFE62E42FEFA39EF, %fd6;
	fma.rn.f64 	%fd9, %fd8, 0d3E5AE904A4741B81, 0d3E928A27F89B6999;
	fma.rn.f64 	%fd10, %fd9, %fd8, 0d3EC71DE715FF7E07;
	fma.rn.f64 	%fd11, %fd10, %fd8, 0d3EFA019A6B0AC45A;
	fma.rn.f64 	%fd12, %fd11, %fd8, 0d3F2A01A017EED94F;
	fma.rn.f64 	%fd13, %fd12, %fd8, 0d3F56C16C17F2A71B;
	fma.rn.f64 	%fd14, %fd13, %fd8, 0d3F811111111173C4;
	fma.rn.f64 	%fd15, %fd14, %fd8, 0d3FA555555555211A;
	fma.rn.f64 	%fd16, %fd15, %fd8, 0d3FC5555555555540;
	fma.rn.f64 	%fd17, %fd16, %fd8, 0d3FE0000000000005;
	mul.f64 	%fd18, %fd8, %fd17;
	fma.rn.f64 	%fd19, %fd18, %fd8, %fd8;
	ex2.approx.ftz.f32 	%f4, %f3;
	cvt.f64.f32 	%fd20, %f4;
	mov.f64 	%fd21, 0d3FF0000000000000;
	sub.f64 	%fd22, %fd21, %fd20;
	neg.f64 	%fd23, %fd19;
	fma.rn.f64 	%fd24, %fd23, %fd20, %fd22;
	mov.f64 	%fd25, 0d4000000000000000;
	sub.f64 	%fd26, %fd25, %fd24;
	rcp.approx.ftz.f64 	%fd27, %fd26;
	neg.f64 	%fd28, %fd26;
	fma.rn.f64 	%fd29, %fd28, %fd27, 0d3FF0000000000000;
	fma.rn.f64 	%fd30, %fd29, %fd29, %fd29;
	fma.rn.f64 	%fd31, %fd30, %fd27, %fd27;
	fma.rn.f64 	%fd32, %fd31, 0dC000000000000000, 0d3FF0000000000000;
	setp.gt.u32 	%p3, %r2, 1077088193;
	selp.f64 	%fd33, 0d3FF0000000000000, %fd32, %p3;
	copysign.f64 	%fd52, %fd1, %fd33;
	bra.uni 	$L__BB4_4;
$L__BB4_3:
	mul.f64 	%fd34, %fd1, %fd1;
	fma.rn.f64 	%fd35, %fd34, 0dBEF0BC46E2F5E964, 0d3F14359F420AFC3D;
	fma.rn.f64 	%fd36, %fd35, %fd34, 0dBF2DF9F0728C5D84;
	fma.rn.f64 	%fd37, %fd36, %fd34, 0d3F4337D1CEC4F033;
	fma.rn.f64 	%fd38, %fd37, %fd34, 0dBF57D6E9674335B3;
	fma.rn.f64 	%fd39, %fd38, %fd34, 0d3F6D6D000D7AAD3D;
	fma.rn.f64 	%fd40, %fd39, %fd34, 0dBF8226E1F3CF1EF5;
	fma.rn.f64 	%fd41, %fd40, %fd34, 0d3F9664F47EC0C8CF;
	fma.rn.f64 	%fd42, %fd41, %fd34, 0dBFABA1BA1B80AB40;
	fma.rn.f64 	%fd43, %fd42, %fd34, 0d3FC111111110FA4A;
	fma.rn.f64 	%fd44, %fd43, %fd34, 0dBFD5555555555550;
	fma.rn.f64 	%fd45, %fd44, %fd34, 0d0000000000000000;
	fma.rn.f64 	%fd52, %fd45, %fd1, %fd1;
$L__BB4_4:
	cvta.to.global.u64 	%rd9, %rd2;
	add.s64 	%rd11, %rd9, %rd7;
	st.global.f64 	[%rd11], %fd52;
	cvta.to.global.u64 	%rd12, %rd4;
	add.s64 	%rd13, %rd12, %rd7;
	ld.global.f64 	%fd46, [%rd13];
	mov.f64 	%fd47, 0d3FF0000000000000;
	sub.f64 	%fd48, %fd47, %fd46;
	cvta.to.global.u64 	%rd14, %rd5;
	add.s64 	%rd15, %rd14, %rd7;
	ld.global.f64 	%fd49, [%rd15];
	mul.f64 	%fd50, %fd46, %fd52;
	fma.rn.f64 	%fd51, %fd48, %fd49, %fd50;
	cvta.to.global.u64 	%rd16, %rd1;
	add.s64 	%rd17, %rd16, %rd7;
	st.global.f64 	[%rd17], %fd51;
$L__BB4_5:
	ret;

}
	// .globl	_Z20k_simple_rnn_forwardPdS_PKdii
.visible .entry _Z20k_simple_rnn_forwardPdS_PKdii(
	.param .u64 .ptr .align 1 _Z20k_simple_rnn_forwardPdS_PKdii_param_0,
	.param .u64 .ptr .align 1 _Z20k_simple_rnn_forwardPdS_PKdii_param_1,
	.param .u64 .ptr .align 1 _Z20k_simple_rnn_forwardPdS_PKdii_param_2,
	.param .u32 _Z20k_simple_rnn_forwardPdS_PKdii_param_3,
	.param .u32 _Z20k_simple_rnn_forwardPdS_PKdii_param_4
)
{
	.reg .pred 	%p<10>;
	.reg .b32 	%r<25>;
	.reg .b32 	%f<7>;
	.reg .b64 	%rd<12>;
	.reg .b64 	%fd<78>;

	ld.param.u64 	%rd1, [_Z20k_simple_rnn_forwardPdS_PKdii_param_0];
	ld.param.u64 	%rd2, [_Z20k_simple_rnn_forwardPdS_PKdii_param_1];
	ld.param.u64 	%rd3, [_Z20k_simple_rnn_forwardPdS_PKdii_param_2];
	ld.param.u32 	%r7, [_Z20k_simple_rnn_forwardPdS_PKdii_param_3];
	ld.param.u32 	%r6, [_Z20k_simple_rnn_forwardPdS_PKdii_param_4];
	mov.u32 	%r8, %ctaid.x;
	mov.u32 	%r9, %ntid.x;
	mov.u32 	%r10, %tid.x;
	mad.lo.s32 	%r1, %r8, %r9, %r10;
	setp.ge.s32 	%p1, %r1, %r7;
	@%p1 bra 	$L__BB5_13;
	cvta.to.global.u64 	%rd4, %rd3;
	cvta.to.global.u64 	%rd5, %rd2;
	mul.wide.s32 	%rd6, %r1, 8;
	add.s64 	%rd7, %rd4, %rd6;
	ld.global.f64 	%fd77, [%rd7];
	add.s64 	%rd8, %rd5, %rd6;
	st.global.f64 	[%rd8], %fd77;
	setp.eq.s32 	%p2, %r6, 2;
	@%p2 bra 	$L__BB5_11;
	setp.eq.s32 	%p3, %r6, 1;
	@%p3 bra 	$L__BB5_8;
	setp.ne.s32 	%p4, %r6, 0;
	@%p4 bra 	$L__BB5_12;
	min.f64 	%fd53, %fd77, 0d407F400000000000;
	max.f64 	%fd2, %fd53, 0dC07F400000000000;
	neg.f64 	%fd54, %fd2;
	fma.rn.f64 	%fd55, %fd2, 0dBFF71547652B82FE, 0d4338000000000000;
	{
	.reg .b32 %temp; 
	mov.b64 	{%r2, %temp}, %fd55;
	}
	mov.f64 	%fd56, 0dC338000000000000;
	add.rn.f64 	%fd57, %fd55, %fd56;
	fma.rn.f64 	%fd58, %fd57, 0dBFE62E42FEFA39EF, %fd54;
	fma.rn.f64 	%fd59, %fd57, 0dBC7ABC9E3B39803F, %fd58;
	fma.rn.f64 	%fd60, %fd59, 0d3E5ADE1569CE2BDF, 0d3E928AF3FCA213EA;
	fma.rn.f64 	%fd61, %fd60, %fd59, 0d3EC71DEE62401315;
	fma.rn.f64 	%fd62, %fd61, %fd59, 0d3EFA01997C89EB71;
	fma.rn.f64 	%fd63, %fd62, %fd59, 0d3F2A01A014761F65;
	fma.rn.f64 	%fd64, %fd63, %fd59, 0d3F56C16C1852B7AF;
	fma.rn.f64 	%fd65, %fd64, %fd59, 0d3F81111111122322;
	fma.rn.f64 	%fd66, %fd65, %fd59, 0d3FA55555555502A1;
	fma.rn.f64 	%fd67, %fd66, %fd59, 0d3FC5555555555511;
	fma.rn.f64 	%fd68, %fd67, %fd59, 0d3FE000000000000B;
	fma.rn.f64 	%fd69, %fd68, %fd59, 0d3FF0000000000000;
	fma.rn.f64 	%fd70, %fd69, %fd59, 0d3FF0000000000000;
	{
	.reg .b32 %temp; 
	mov.b64 	{%r3, %temp}, %fd70;
	}
	{
	.reg .b32 %temp; 
	mov.b64 	{%temp, %r4}, %fd70;
	}
	shl.b32 	%r13, %r2, 20;
	add.s32 	%r14, %r13, %r4;
	mov.b64 	%fd76, {%r3, %r14};
	{
	.reg .b32 %temp; 
	mov.b64 	{%temp, %r15}, %fd54;
	}
	mov.b32 	%f6, %r15;
	abs.f32 	%f1, %f6;
	setp.lt.f32 	%p7, %f1, 0f4086232B;
	@%p7 bra 	$L__BB5_7;
	setp.gt.f64 	%p8, %fd2, 0d0000000000000000;
	mov.f64 	%fd71, 0d7FF0000000000000;
	sub.f64 	%fd72, %fd71, %fd2;
	selp.f64 	%fd76, 0d0000000000000000, %fd72, %p8;
	setp.geu.f32 	%p9, %f1, 0f40874800;
	@%p9 bra 	$L__BB5_7;
	shr.u32 	%r16, %r2, 31;
	add.s32 	%r17, %r2, %r16;
	shr.s32 	%r18, %r17, 1;
	shl.b32 	%r19, %r18, 20;
	add.s32 	%r20, %r4, %r19;
	mov.b64 	%fd73, {%r3, %r20};
	sub.s32 	%r21, %r2, %r18;
	shl.b32 	%r22, %r21, 20;
	add.s32 	%r23, %r22, 1072693248;
	mov.b32 	%r24, 0;
	mov.b64 	%fd74, {%r24, %r23};
	mul.f64 	%fd76, %fd74, %fd73;
$L__BB5_7:
	add.f64 	%fd75, %fd76, 0d3FF0000000000000;
	rcp.rn.f64 	%fd77, %fd75;
	bra.uni 	$L__BB5_12;
$L__BB5_8:
	{
	.reg .b32 %temp; 
	mov.b64 	{%temp, %r11}, %fd77;
	}
	and.b32  	%r5, %r11, 2147483647;
	{
	.reg .b32 %temp; 
	mov.b64 	{%r12, %temp}, %fd77;
	}
	mov.b64 	%fd8, {%r12, %r5};
	setp.ltu.f64 	%p5, %fd8, 0d3FE4F92224DD2F1A;
	@%p5 bra 	$L__BB5_10;
	add.f64 	%fd13, %fd8, %fd8;
	cvt.rn.f32.f64 	%f2, %fd13;
	mul.f32 	%f3, %f2, 0f3FB8AA3B;
	cvt.rni.f32.f32 	%f4, %f3;
	cvt.f64.f32 	%fd14, %f4;
	fma.rn.f64 	%fd15, %fd14, 0dBFE62E42FEFA39EF, %fd13;
	fma.rn.f64 	%fd16, %fd15, 0d3E5AE904A4741B81, 0d3E928A27F89B6999;
	fma.rn.f64 	%fd17, %fd16, %fd15, 0d3EC71DE715FF7E07;
	fma.rn.f64 	%fd18, %fd17, %fd15, 0d3EFA019A6B0AC45A;
	fma.rn.f64 	%fd19, %fd18, %fd15, 0d3F2A01A017EED94F;
	fma.rn.f64 	%fd20, %fd19, %fd15, 0d3F56C16C17F2A71B;
	fma.rn.f64 	%fd21, %fd20, %fd15, 0d3F811111111173C4;
	fma.rn.f64 	%fd22, %fd21, %fd15, 0d3FA555555555211A;
	fma.rn.f64 	%fd23, %fd22, %fd15, 0d3FC5555555555540;
	fma.rn.f64 	%fd24, %fd23, %fd15, 0d3FE0000000000005;
	mul.f64 	%fd25, %fd15, %fd24;
	fma.rn.f64 	%fd26, %fd25, %fd15, %fd15;
	ex2.approx.ftz.f32 	%f5, %f4;
	cvt.f64.f32 	%fd27, %f5;
	mov.f64 	%fd28, 0d3FF0000000000000;
	sub.f64 	%fd29, %fd28, %fd27;
	neg.f64 	%fd30, %fd26;
	fma.rn.f64 	%fd31, %fd30, %fd27, %fd29;
	mov.f64 	%fd32, 0d4000000000000000;
	sub.f64 	%fd33, %fd32, %fd31;
	rcp.approx.ftz.f64 	%fd34, %fd33;
	neg.f64 	%fd35, %fd33;
	fma.rn.f64 	%fd36, %fd35, %fd34, 0d3FF0000000000000;
	fma.rn.f64 	%fd37, %fd36, %fd36, %fd36;
	fma.rn.f64 	%fd38, %fd37, %fd34, %fd34;
	fma.rn.f64 	%fd39, %fd38, 0dC000000000000000, 0d3FF0000000000000;
	setp.gt.u32 	%p6, %r5, 1077088193;
	selp.f64 	%fd40, 0d3FF0000000000000, %fd39, %p6;
	copysign.f64 	%fd77, %fd77, %fd40;
	bra.uni 	$L__BB5_12;
$L__BB5_10:
	mul.f64 	%fd41, %fd77, %fd77;
	fma.rn.f64 	%fd42, %fd41, 0dBEF0BC46E2F5E964, 0d3F14359F420AFC3D;
	fma.rn.f64 	%fd43, %fd42, %fd41, 0dBF2DF9F0728C5D84;
	fma.rn.f64 	%fd44, %fd43, %fd41, 0d3F4337D1CEC4F033;
	fma.rn.f64 	%fd45, %fd44, %fd41, 0dBF57D6E9674335B3;
	fma.rn.f64 	%fd46, %fd45, %fd41, 0d3F6D6D000D7AAD3D;
	fma.rn.f64 	%fd47, %fd46, %fd41, 0dBF8226E1F3CF1EF5;
	fma.rn.f64 	%fd48, %fd47, %fd41, 0d3F9664F47EC0C8CF;
	fma.rn.f64 	%fd49, %fd48, %fd41, 0dBFABA1BA1B80AB40;
	fma.rn.f64 	%fd50, %fd49, %fd41, 0d3FC111111110FA4A;
	fma.rn.f64 	%fd51, %fd50, %fd41, 0dBFD5555555555550;
	fma.rn.f64 	%fd52, %fd51, %fd41, 0d0000000000000000;
	fma.rn.f64 	%fd77, %fd52, %fd77, %fd77;
	bra.uni 	$L__BB5_12;
$L__BB5_11:
	max.f64 	%fd77, %fd77, 0d0000000000000000;
$L__BB5_12:
	cvta.to.global.u64 	%rd9, %rd1;
	add.s64 	%rd11, %rd9, %rd6;
	st.global.f64 	[%rd11], %fd77;
$L__BB5_13:
	ret;

}
	// .globl	_Z19k_outer_product_addPdPKdS1_ii
.visible .entry _Z19k_outer_product_addPdPKdS1_ii(
	.param .u64 .ptr .align 1 _Z19k_outer_product_addPdPKdS1_ii_param_0,
	.param .u64 .ptr .align 1 _Z19k_outer_product_addPdPKdS1_ii_param_1,
	.param .u64 .ptr .align 1 _Z19k_outer_product_addPdPKdS1_ii_param_2,
	.param .u32 _Z19k_outer_product_addPdPKdS1_ii_param_3,
	.param .u32 _Z19k_outer_product_addPdPKdS1_ii_param_4
)
{
	.reg .pred 	%p<4>;
	.reg .b32 	%r<10>;
	.reg .b64 	%rd<13>;
	.reg .b64 	%fd<5>;

	ld.param.u64 	%rd1, [_Z19k_outer_product_addPdPKdS1_ii_param_0];
	ld.param.u64 	%rd2, [_Z19k_outer_product_addPdPKdS1_ii_param_1];
	ld.param.u64 	%rd3, [_Z19k_outer_product_addPdPKdS1_ii_param_2];
	ld.param.u32 	%r4, [_Z19k_outer_product_addPdPKdS1_ii_param_3];
	ld.param.u32 	%r3, [_Z19k_outer_product_addPdPKdS1_ii_param_4];
	mov.u32 	%r5, %ctaid.x;
	mov.u32 	%r6, %ntid.x;
	mov.u32 	%r7, %tid.x;
	mad.lo.s32 	%r1, %r5, %r6, %r7;
	div.s32 	%r2, %r1, %r3;
	setp.ge.s32 	%p1, %r2, %r4;
	setp.lt.s32 	%p2, %r3, 0;
	or.pred  	%p3, %p2, %p1;
	@%p3 bra 	$L__BB6_2;
	rem.s32 	%r8, %r1, %r3;
	cvta.to.global.u64 	%rd4, %rd2;
	cvta.to.global.u64 	%rd5, %rd3;
	cvta.to.global.u64 	%rd6, %rd1;
	mad.lo.s32 	%r9, %r2, %r3, %r8;
	mul.wide.s32 	%rd7, %r9, 8;
	add.s64 	%rd8, %rd6, %rd7;
	mul.wide.s32 	%rd9, %r2, 8;
	add.s64 	%rd10, %rd4, %rd9;
	ld.global.f64 	%fd1, [%rd10];
	mul.wide.s32 	%rd11, %r8, 8;
	add.s64 	%rd12, %rd5, %rd11;
	ld.global.f64 	%fd2, [%rd12];
	mul.f64 	%fd3, %fd1, %fd2;
	atom.global.add.f64 	%fd4, [%rd8], %fd3;
$L__BB6_2:
	ret;

}
	// .globl	_Z12k_add_vectorPdPKdi
.visible .entry _Z12k_add_vectorPdPKdi(
	.param .u64 .ptr .align 1 _Z12k_add_vectorPdPKdi_param_0,
	.param .u64 .ptr .align 1 _Z12k_add_vectorPdPKdi_param_1,
	.param .u32 _Z12k_add_vectorPdPKdi_param_2
)
{
	.reg .pred 	%p<2>;
	.reg .b32 	%r<6>;
	.reg .b64 	%rd<8>;
	.reg .b64 	%fd<3>;

	ld.param.u64 	%rd1, [_Z12k_add_vectorPdPKdi_param_0];
	ld.param.u64 	%rd2, [_Z12k_add_vectorPdPKdi_param_1];
	ld.param.u32 	%r2, [_Z12k_add_vectorPdPKdi_param_2];
	mov.u32 	%r3, %ctaid.x;
	mov.u32 	%r4, %ntid.x;
	mov.u32 	%r5, %tid.x;
	mad.lo.s32 	%r1, %r3, %r4, %r5;
	setp.ge.s32 	%p1, %r1, %r2;
	@%p1 bra 	$L__BB7_2;
	cvta.to.global.u64 	%rd3, %rd2;
	cvta.to.global.u64 	%rd4, %rd1;
	mul.wide.s32 	%rd5, %r1, 8;
	add.s64 	%rd6, %rd4, %rd5;
	add.s64 	%rd7, %rd3, %rd5;
	ld.global.f64 	%fd1, [%rd7];
	atom.global.add.f64 	%fd2, [%rd6], %fd1;
$L__BB7_2:
	ret;

}
	// .globl	_Z17k_apply_gradientsPdS_ddi
.visible .entry _Z17k_apply_gradientsPdS_ddi(
	.param .u64 .ptr .align 1 _Z17k_apply_gradientsPdS_ddi_param_0,
	.param .u64 .ptr .align 1 _Z17k_apply_gradientsPdS_ddi_param_1,
	.param .f64 _Z17k_apply_gradientsPdS_ddi_param_2,
	.param .f64 _Z17k_apply_gradientsPdS_ddi_param_3,
	.param .u32 _Z17k_apply_gradientsPdS_ddi_param_4
)
{
	.reg .pred 	%p<4>;
	.reg .b32 	%r<6>;
	.reg .b64 	%rd<10>;
	.reg .b64 	%fd<10>;

	ld.param.u64 	%rd2, [_Z17k_apply_gradientsPdS_ddi_param_0];
	ld.param.u64 	%rd3, [_Z17k_apply_gradientsPdS_ddi_param_1];
	ld.param.f64 	%fd4, [_Z17k_apply_gradientsPdS_ddi_param_2];
	ld.param.f64 	%fd9, [_Z17k_apply_gradientsPdS_ddi_param_3];
	ld.param.u32 	%r2, [_Z17k_apply_gradientsPdS_ddi_param_4];
	mov.u32 	%r3, %ctaid.x;
	mov.u32 	%r4, %ntid.x;
	mov.u32 	%r5, %tid.x;
	mad.lo.s32 	%r1, %r3, %r4, %r5;
	setp.ge.s32 	%p1, %r1, %r2;
	@%p1 bra 	$L__BB8_5;
	cvta.to.global.u64 	%rd4, %rd3;
	mul.wide.s32 	%rd5, %r1, 8;
	add.s64 	%rd1, %rd4, %rd5;
	ld.global.f64 	%fd1, [%rd1];
	setp.gt.f64 	%p2, %fd1, %fd9;
	@%p2 bra 	$L__BB8_4;
	neg.f64 	%fd2, %fd9;
	setp.geu.f64 	%p3, %fd1, %fd2;
	mov.f64 	%fd9, %fd1;
	@%p3 bra 	$L__BB8_4;
	mov.f64 	%fd9, %fd2;
$L__BB8_4:
	mul.f64 	%fd6, %fd4, %fd9;
	cvta.to.global.u64 	%rd6, %rd2;
	add.s64 	%rd8, %rd6, %rd5;
	ld.global.f64 	%fd7, [%rd8];
	sub.f64 	%fd8, %fd7, %fd6;
	st.global.f64 	[%rd8], %fd8;
	mov.b64 	%rd9, 0;
	st.global.u64 	[%rd1], %rd9;
$L__BB8_5:
	ret;

}
	// .globl	_Z6k_zeroPdi
.visible .entry _Z6k_zeroPdi(
	.param .u64 .ptr .align 1 _Z6k_zeroPdi_param_0,
	.param .u32 _Z6k_zeroPdi_param_1
)
{
	.reg .pred 	%p<2>;
	.reg .b32 	%r<6>;
	.reg .b64 	%rd<6>;

	ld.param.u64 	%rd1, [_Z6k_zeroPdi_param_0];
	ld.param.u32 	%r2, [_Z6k_zeroPdi_param_1];
	mov.u32 	%r3, %ctaid.x;
	mov.u32 	%r4, %ntid.x;
	mov.u32 	%r5, %tid.x;
	mad.lo.s32 	%r1, %r3, %r4, %r5;
	setp.ge.s32 	%p1, %r1, %r2;
	@%p1 bra 	$L__BB9_2;
	cvta.to.global.u64 	%rd2, %rd1;
	mul.wide.s32 	%rd3, %r1, 8;
	add.s64 	%rd4, %rd2, %rd3;
	mov.b64 	%rd5, 0;
	st.global.u64 	[%rd4], %rd5;
$L__BB9_2:
	ret;

}


// ===== COMPILED SASS (sm_100) =====

	.target	sm_100

	.elftype	@"ET_EXEC"


//--------------------- .note.nv.tkinfo           --------------------------
	.section	.note.nv.tkinfo,"",@"SHT_NOTE"
	.sectionflags	@"SHF_NOTE_NV_TKINFO"
	.tkinfo
        /*0018*/ 	.word	0x00000002
        /*0030*/ 	.string	""
        /*0030*/ 	.string	"ptxas"
        /*0030*/ 	.string	"Cuda compilation tools, release 13.0, V13.0.88"
        /*0030*/ 	.string	"Build cuda_13.0.r13.0/compiler.36424714_0"
        /*0030*/ 	.string	"-arch sm_100 -m 64 "



//--------------------- .note.nv.cuinfo           --------------------------
	.section	.note.nv.cuinfo,"",@"SHT_NOTE"
	.sectionflags	@"SHF_NOTE_NV_CUINFO"
        /*0018*/ 	.short	0x0002
        /*001a*/ 	.short	0x0064
        /*001c*/ 	.short	0x0082
	.zero		2


//--------------------- .nv.info                  --------------------------
	.section	.nv.info,"",@"SHT_CUDA_INFO"
	.align	4


	//----- nvinfo : EIATTR_REGCOUNT
	.align		4
        /*0000*/ 	.byte	0x04, 0x2f
        /*0002*/ 	.short	(.L_1 - .L_0)
	.align		4
.L_0:
        /*0004*/ 	.word	index@(_Z12k_matvec_addPdPKdS1_S1_ii)
        /*0008*/ 	.word	0x00000020


	//----- nvinfo : EIATTR_FRAME_SIZE
	.align		4
.L_1:
        /*000c*/ 	.byte	0x04, 0x11
        /*000e*/ 	.short	(.L_3 - .L_2)
	.align		4
.L_2:
        /*0010*/ 	.word	index@(_Z12k_matvec_addPdPKdS1_S1_ii)
        /*0014*/ 	.word	0x00000000


	//----- nvinfo : EIATTR_REGCOUNT
	.align		4
.L_3:
        /*0018*/ 	.byte	0x04, 0x2f
        /*001a*/ 	.short	(.L_5 - .L_4)
	.align		4
.L_4:
        /*001c*/ 	.word	index@(_Z10k_activatePdPKdii)
        /*0020*/ 	.word	0x00000010


	//----- nvinfo : EIATTR_FRAME_SIZE
	.align		4
.L_5:
        /*0024*/ 	.byte	0x04, 0x11
        /*0026*/ 	.short	(.L_7 - .L_6)
	.align		4
.L_6:
        /*0028*/ 	.word	index@($__internal_3_$__cuda_sm20_dblrcp_rn_slowpath_v3)
        /*002c*/ 	.word	0x00000000


	//----- nvinfo : EIATTR_FRAME_SIZE
	.align		4
.L_7:
        /*0030*/ 	.byte	0x04, 0x11
        /*0032*/ 	.short	(.L_9 - .L_8)
	.align		4
.L_8:
        /*0034*/ 	.word	index@(_Z10k_activatePdPKdii)
        /*0038*/ 	.word	0x00000000


	//----- nvinfo : EIATTR_REGCOUNT
	.align		4
.L_9:
        /*003c*/ 	.byte	0x04, 0x2f
        /*003e*/ 	.short	(.L_11 - .L_10)
	.align		4
.L_10:
        /*0040*/ 	.word	index@(_Z14k_lstm_forwardPdS_S_S_S_S_S_PKdS1_S1_S1_S1_i)
        /*0044*/ 	.word	0x00000016


	//----- nvinfo : EIATTR_FRAME_SIZE
	.align		4
.L_11:
        /*0048*/ 	.byte	0x04, 0x11
        /*004a*/ 	.short	(.L_13 - .L_12)
	.align		4
.L_12:
        /*004c*/ 	.word	index@($__internal_2_$__cuda_sm20_dblrcp_rn_slowpath_v3)
        /*0050*/ 	.word	0x00000000


	//----- nvinfo : EIATTR_FRAME_SIZE
	.align		4
.L_13:
        /*0054*/ 	.byte	0x04, 0x11
        /*0056*/ 	.short	(.L_15 - .L_14)
	.align		4
.L_14:
        /*0058*/ 	.word	index@(_Z14k_lstm_forwardPdS_S_S_S_S_S_PKdS1_S1_S1_S1_i)
        /*005c*/ 	.word	0x00000000


	//----- nvinfo : EIATTR_REGCOUNT
	.align		4
.L_15:
        /*0060*/ 	.byte	0x04, 0x2f
        /*0062*/ 	.short	(.L_17 - .L_16)
	.align		4
.L_16:
        /*0064*/ 	.word	index@(_Z11k_gru_gatesPdS_PKdS1_i)
        /*0068*/ 	.word	0x0000000e


	//----- nvinfo : EIATTR_FRAME_SIZE
	.align		4
.L_17:
        /*006c*/ 	.byte	0x04, 0x11
        /*006e*/ 	.short	(.L_19 - .L_18)
	.align		4
.L_18:
        /*0070*/ 	.word	index@($__internal_1_$__cuda_sm20_dblrcp_rn_slowpath_v3)
        /*0074*/ 	.word	0x00000000


	//----- nvinfo : EIATTR_FRAME_SIZE
	.align		4
.L_19:
        /*0078*/ 	.byte	0x04, 0x11
        /*007a*/ 	.short	(.L_21 - .L_20)
	.align		4
.L_20:
        /*007c*/ 	.word	index@(_Z11k_gru_gatesPdS_PKdS1_i)
        /*0080*/ 	.word	0x00000000


	//----- nvinfo : EIATTR_REGCOUNT
	.align		4
.L_21:
        /*0084*/ 	.byte	0x04, 0x2f
        /*0086*/ 	.short	(.L_23 - .L_22)
	.align		4
.L_22:
        /*0088*/ 	.word	index@(_Z12k_gru_hiddenPdS_PKdS1_S1_i)
        /*008c*/ 	.word	0x00000012


	//----- nvinfo : EIATTR_FRAME_SIZE
	.align		4
.L_23:
        /*0090*/ 	.byte	0x04, 0x11
        /*0092*/ 	.short	(.L_25 - .L_24)
	.align		4
.L_24:
        /*0094*/ 	.word	index@(_Z12k_gru_hiddenPdS_PKdS1_S1_i)
        /*0098*/ 	.word	0x00000000


	//----- nvinfo : EIATTR_REGCOUNT
	.align		4
.L_25:
        /*009c*/ 	.byte	0x04, 0x2f
        /*009e*/ 	.short	(.L_27 - .L_26)
	.align		4
.L_26:
        /*00a0*/ 	.word	index@(_Z20k_simple_rnn_forwardPdS_PKdii)
        /*00a4*/ 	.word	0x00000010


	//----- nvinfo : EIATTR_FRAME_SIZE
	.align		4
.L_27:
        /*00a8*/ 	.byte	0x04, 0x11
        /*00aa*/ 	.short	(.L_29 - .L_28)
	.align		4
.L_28:
        /*00ac*/ 	.word	index@($__internal_0_$__cuda_sm20_dblrcp_rn_slowpath_v3)
        /*00b0*/ 	.word	0x00000000


	//----- nvinfo : EIATTR_FRAME_SIZE
	.align		4
.L_29:
        /*00b4*/ 	.byte	0x04, 0x11
        /*00b6*/ 	.short	(.L_31 - .L_30)
	.align		4
.L_30:
        /*00b8*/ 	.word	index@(_Z20k_simple_rnn_forwardPdS_PKdii)
        /*00bc*/ 	.word	0x00000000


	//----- nvinfo : EIATTR_REGCOUNT
	.align		4
.L_31:
        /*00c0*/ 	.byte	0x04, 0x2f
        /*00c2*/ 	.short	(.L_33 - .L_32)
	.align		4
.L_32:
        /*00c4*/ 	.word	index@(_Z19k_outer_product_addPdPKdS1_ii)
        /*00c8*/ 	.word	0x00000010


	//----- nvinfo : EIATTR_FRAME_SIZE
	.align		4
.L_33:
        /*00cc*/ 	.byte	0x04, 0x11
        /*00ce*/ 	.short	(.L_35 - .L_34)
	.align		4
.L_34:
        /*00d0*/ 	.word	index@(_Z19k_outer_product_addPdPKdS1_ii)
        /*00d4*/ 	.word	0x00000000


	//----- nvinfo : EIATTR_REGCOUNT
	.align		4
.L_35:
        /*00d8*/ 	.byte	0x04, 0x2f
        /*00da*/ 	.short	(.L_37 - .L_36)
	.align		4
.L_36:
        /*00dc*/ 	.word	index@(_Z12k_add_vectorPdPKdi)
        /*00e0*/ 	.word	0x0000000a


	//----- nvinfo : EIATTR_FRAME_SIZE
	.align		4
.L_37:
        /*00e4*/ 	.byte	0x04, 0x11
        /*00e6*/ 	.short	(.L_39 - .L_38)
	.align		4
.L_38:
        /*00e8*/ 	.word	index@(_Z12k_add_vectorPdPKdi)
        /*00ec*/ 	.word	0x00000000


	//----- nvinfo : EIATTR_REGCOUNT
	.align		4
.L_39:
        /*00f0*/ 	.byte	0x04, 0x2f
        /*00f2*/ 	.short	(.L_41 - .L_40)
	.align		4
.L_40:
        /*00f4*/ 	.word	index@(_Z17k_apply_gradientsPdS_ddi)
        /*00f8*/ 	.word	0x0000000e


	//----- nvinfo : EIATTR_FRAME_SIZE
	.align		4
.L_41:
        /*00fc*/ 	.byte	0x04, 0x11
        /*00fe*/ 	.short	(.L_43 - .L_42)
	.align		4
.L_42:
        /*0100*/ 	.word	index@(_Z17k_apply_gradientsPdS_ddi)
        /*0104*/ 	.word	0x00000000


	//----- nvinfo : EIATTR_REGCOUNT
	.align		4
.L_43:
        /*0108*/ 	.byte	0x04, 0x2f
        /*010a*/ 	.short	(.L_45 - .L_44)
	.align		4
.L_44:
        /*010c*/ 	.word	index@(_Z6k_zeroPdi)
        /*0110*/ 	.word	0x00000008


	//----- nvinfo : EIATTR_FRAME_SIZE
	.align		4
.L_45:
        /*0114*/ 	.byte	0x04, 0x11
        /*0116*/ 	.short	(.L_47 - .L_46)
	.align		4
.L_46:
        /*0118*/ 	.word	index@(_Z6k_zeroPdi)
        /*011c*/ 	.word	0x00000000


	//----- nvinfo : EIATTR_MIN_STACK_SIZE
	.align		4
.L_47:
        /*0120*/ 	.byte	0x04, 0x12
        /*0122*/ 	.short	(.L_49 - .L_48)
	.align		4
.L_48:
        /*0124*/ 	.word	index@(_Z6k_zeroPdi)
        /*0128*/ 	.word	0x00000000


	//----- nvinfo : EIATTR_MIN_STACK_SIZE
	.align		4
.L_49:
        /*012c*/ 	.byte	0x04, 0x12
        /*012e*/ 	.short	(.L_51 - .L_50)
	.align		4
.L_50:
        /*0130*/ 	.word	index@(_Z17k_apply_gradientsPdS_ddi)
        /*0134*/ 	.word	0x00000000


	//----- nvinfo : EIATTR_MIN_STACK_SIZE
	.align		4
.L_51:
        /*0138*/ 	.byte	0x04, 0x12
        /*013a*/ 	.short	(.L_53 - .L_52)
	.align		4
.L_52:
        /*013c*/ 	.word	index@(_Z12k_add_vectorPdPKdi)
        /*0140*/ 	.word	0x00000000


	//----- nvinfo : EIATTR_MIN_STACK_SIZE
	.align		4
.L_53:
        /*0144*/ 	.byte	0x04, 0x12
        /*0146*/ 	.short	(.L_55 - .L_54)
	.align		4
.L_54:
        /*0148*/ 	.word	index@(_Z19k_outer_product_addPdPKdS1_ii)
        /*014c*/ 	.word	0x00000000


	//----- nvinfo : EIATTR_MIN_STACK_SIZE
	.align		4
.L_55:
        /*0150*/ 	.byte	0x04, 0x12
        /*0152*/ 	.short	(.L_57 - .L_56)
	.align		4
.L_56:
        /*0154*/ 	.word	index@(_Z20k_simple_rnn_forwardPdS_PKdii)
        /*0158*/ 	.word	0x00000000


	//----- nvinfo : EIATTR_MIN_STACK_SIZE
	.align		4
.L_57:
        /*015c*/ 	.byte	0x04, 0x12
        /*015e*/ 	.short	(.L_59 - .L_58)
	.align		4
.L_58:
        /*0160*/ 	.word	index@(_Z12k_gru_hiddenPdS_PKdS1_S1_i)
        /*0164*/ 	.word	0x00000000


	//----- nvinfo : EIATTR_MIN_STACK_SIZE
	.align		4
.L_59:
        /*0168*/ 	.byte	0x04, 0x12
        /*016a*/ 	.short	(.L_61 - .L_60)
	.align		4
.L_60:
        /*016c*/ 	.word	index@(_Z11k_gru_gatesPdS_PKdS1_i)
        /*0170*/ 	.word	0x00000000


	//----- nvinfo : EIATTR_MIN_STACK_SIZE
	.align		4
.L_61:
        /*0174*/ 	.byte	0x04, 0x12
        /*0176*/ 	.short	(.L_63 - .L_62)
	.align		4
.L_62:
        /*0178*/ 	.word	index@(_Z14k_lstm_forwardPdS_S_S_S_S_S_PKdS1_S1_S1_S1_i)
        /*017c*/ 	.word	0x00000000


	//----- nvinfo : EIATTR_MIN_STACK_SIZE
	.align		4
.L_63:
        /*0180*/ 	.byte	0x04, 0x12
        /*0182*/ 	.short	(.L_65 - .L_64)
	.align		4
.L_64:
        /*0184*/ 	.word	index@(_Z10k_activatePdPKdii)
        /*0188*/ 	.word	0x00000000


	//----- nvinfo : EIATTR_MIN_STACK_SIZE
	.align		4
.L_65:
        /*018c*/ 	.byte	0x04, 0x12
        /*018e*/ 	.short	(.L_67 - .L_66)
	.align		4
.L_66:
        /*0190*/ 	.word	index@(_Z12k_matvec_addPdPKdS1_S1_ii)
        /*0194*/ 	.word	0x00000000
.L_67:


//--------------------- .nv.compat                --------------------------
	.section	.nv.compat,"",@"SHT_CUDA_COMPAT_INFO"
	.align	4
        /*0000*/ 	.byte	0x02, 0x09, 0x00, 0x00, 0x02, 0x02, 0x01, 0x00, 0x02, 0x05, 0x05, 0x00, 0x03, 0x07, 0x01, 0x01
        /*0010*/ 	.byte	0x02, 0x03, 0x00, 0x00, 0x02, 0x06, 0x01, 0x00, 0x04, 0x0b, 0x08, 0x00, 0x01, 0x00, 0x00, 0x00
        /*0020*/ 	.byte	0x00, 0x00, 0x00, 0x00


//--------------------- .nv.info._Z6k_zeroPdi     --------------------------
	.section	.nv.info._Z6k_zeroPdi,"",@"SHT_CUDA_INFO"
	.sectionflags	@""
	.align	4


	//----- nvinfo : EIATTR_CUDA_API_VERSION
	.align		4
        /*0000*/ 	.byte	0x04, 0x37
        /*0002*/ 	.short	(.L_69 - .L_68)
.L_68:
        /*0004*/ 	.word	0x00000082


	//----- nvinfo : EIATTR_KPARAM_INFO
	.align		4
.L_69:
        /*0008*/ 	.byte	0x04, 0x17
        /*000a*/ 	.short	(.L_71 - .L_70)
.L_70:
        /*000c*/ 	.word	0x00000000
        /*0010*/ 	.short	0x0001
        /*0012*/ 	.short	0x0008
        /*0014*/ 	.byte	0x00, 0xf0, 0x11, 0x00


	//----- nvinfo : EIATTR_KPARAM_INFO
	.align		4
.L_71:
        /*0018*/ 	.byte	0x04, 0x17
        /*001a*/ 	.short	(.L_73 - .L_72)
.L_72:
        /*001c*/ 	.word	0x00000000
        /*0020*/ 	.short	0x0000
        /*0022*/ 	.short	0x0000
        /*0024*/ 	.byte	0x00, 0xf5, 0x21, 0x00


	//----- nvinfo : EIATTR_SPARSE_MMA_MASK
	.align		4
.L_73:
        /*0028*/ 	.byte	0x03, 0x50
        /*002a*/ 	.short	0x0000


	//----- nvinfo : EIATTR_MAXREG_COUNT
	.align		4
        /*002c*/ 	.byte	0x03, 0x1b
        /*002e*/ 	.short	0x00ff


	//----- nvinfo : EIATTR_MERCURY_ISA_VERSION
	.align		4
        /*0030*/ 	.byte	0x03, 0x5f
        /*0032*/ 	.short	0x0101


	//----- nvinfo : EIATTR_VRC_CTA_INIT_COUNT
	.align		4
        /*0034*/ 	.byte	0x02, 0x4a
	.zero		1
	.zero		1


	//----- nvinfo : EIATTR_EXIT_INSTR_OFFSETS
	.align		4
        /*0038*/ 	.byte	0x04, 0x1c
        /*003a*/ 	.short	(.L_75 - .L_74)


	//   ....[0]....
.L_74:
        /*003c*/ 	.word	0x00000070


	//   ....[1]....
        /*0040*/ 	.word	0x000000c0


	//----- nvinfo : EIATTR_CBANK_PARAM_SIZE
	.align		4
.L_75:
        /*0044*/ 	.byte	0x03, 0x19
        /*0046*/ 	.short	0x000c


	//----- nvinfo : EIATTR_PARAM_CBANK
	.align		4
        /*0048*/ 	.byte	0x04, 0x0a
        /*004a*/ 	.short	(.L_77 - .L_76)
	.align		4
.L_76:
        /*004c*/ 	.word	index@(.nv.constant0._Z6k_zeroPdi)
        /*0050*/ 	.short	0x0380
        /*0052*/ 	.short	0x000c


	//----- nvinfo : EIATTR_SW_WAR
	.align		4
.L_77:
        /*0054*/ 	.byte	0x04, 0x36
        /*0056*/ 	.short	(.L_79 - .L_78)
.L_78:
        /*0058*/ 	.word	0x00000008
.L_79:


//--------------------- .nv.info._Z17k_apply_gradientsPdS_ddi --------------------------
	.section	.nv.info._Z17k_apply_gradientsPdS_ddi,"",@"SHT_CUDA_INFO"
	.sectionflags	@""
	.align	4


	//----- nvinfo : EIATTR_CUDA_API_VERSION
	.align		4
        /*0000*/ 	.byte	0x04, 0x37
        /*0002*/ 	.short	(.L_81 - .L_80)
.L_80:
        /*0004*/ 	.word	0x00000082


	//----- nvinfo : EIATTR_KPARAM_INFO
	.align		4
.L_81:
        /*0008*/ 	.byte	0x04, 0x17
        /*000a*/ 	.short	(.L_83 - .L_82)
.L_82:
        /*000c*/ 	.word	0x00000000
        /*0010*/ 	.short	0x0004
        /*0012*/ 	.short	0x0020
        /*0014*/ 	.byte	0x00, 0xf0, 0x11, 0x00


	//----- nvinfo : EIATTR_KPARAM_INFO
	.align		4
.L_83:
        /*0018*/ 	.byte	0x04, 0x17
        /*001a*/ 	.short	(.L_85 - .L_84)
.L_84:
        /*001c*/ 	.word	0x00000000
        /*0020*/ 	.short	0x0003
        /*0022*/ 	.short	0x0018
        /*0024*/ 	.byte	0x00, 0xf0, 0x21, 0x00


	//----- nvinfo : EIATTR_KPARAM_INFO
	.align		4
.L_85:
        /*0028*/ 	.byte	0x04, 0x17
        /*002a*/ 	.short	(.L_87 - .L_86)
.L_86:
        /*002c*/ 	.word	0x00000000
        /*0030*/ 	.short	0x0002
        /*0032*/ 	.short	0x0010
        /*0034*/ 	.byte	0x00, 0xf0, 0x21, 0x00


	//----- nvinfo : EIATTR_KPARAM_INFO
	.align		4
.L_87:
        /*0038*/ 	.byte	0x04, 0x17
        /*003a*/ 	.short	(.L_89 - .L_88)
.L_88:
        /*003c*/ 	.word	0x00000000
        /*0040*/ 	.short	0x0001
        /*0042*/ 	.short	0x0008
        /*0044*/ 	.byte	0x00, 0xf5, 0x21, 0x00


	//----- nvinfo : EIATTR_KPARAM_INFO
	.align		4
.L_89:
        /*0048*/ 	.byte	0x04, 0x17
        /*004a*/ 	.short	(.L_91 - .L_90)
.L_90:
        /*004c*/ 	.word	0x00000000
        /*0050*/ 	.short	0x0000
        /*0052*/ 	.short	0x0000
        /*0054*/ 	.byte	0x00, 0xf5, 0x21, 0x00


	//----- nvinfo : EIATTR_SPARSE_MMA_MASK
	.align		4
.L_91:
        /*0058*/ 	.byte	0x03, 0x50
        /*005a*/ 	.short	0x0000


	//----- nvinfo : EIATTR_MAXREG_COUNT
	.align		4
        /*005c*/ 	.byte	0x03, 0x1b
        /*005e*/ 	.short	0x00ff


	//----- nvinfo : EIATTR_MERCURY_ISA_VERSION
	.align		4
        /*0060*/ 	.byte	0x03, 0x5f
        /*0062*/ 	.short	0x0101


	//----- nvinfo : EIATTR_VRC_CTA_INIT_COUNT
	.align		4
        /*0064*/ 	.byte	0x02, 0x4a
	.zero		1
	.zero		1


	//----- nvinfo : EIATTR_EXIT_INSTR_OFFSETS
	.align		4
        /*0068*/ 	.byte	0x04, 0x1c
        /*006a*/ 	.short	(.L_93 - .L_92)


	//   ....[0]....
.L_92:
        /*006c*/ 	.word	0x00000070


	//   ....[1]....
        /*0070*/ 	.word	0x000001f0


	//----- nvinfo : EIATTR_CRS_STACK_SIZE
	.align		4
.L_93:
        /*0074*/ 	.byte	0x04, 0x1e
        /*0076*/ 	.short	(.L_95 - .L_94)
.L_94:
        /*0078*/ 	.word	0x00000000


	//----- nvinfo : EIATTR_CBANK_PARAM_SIZE
	.align		4
.L_95:
        /*007c*/ 	.byte	0x03, 0x19
        /*007e*/ 	.short	0x0024


	//----- nvinfo : EIATTR_PARAM_CBANK
	.align		4
        /*0080*/ 	.byte	0x04, 0x0a
        /*0082*/ 	.short	(.L_97 - .L_96)
	.align		4
.L_96:
        /*0084*/ 	.word	index@(.nv.constant0._Z17k_apply_gradientsPdS_ddi)
        /*0088*/ 	.short	0x0380
        /*008a*/ 	.short	0x0024


	//----- nvinfo : EIATTR_SW_WAR
	.align		4
.L_97:
        /*008c*/ 	.byte	0x04, 0x36
        /*008e*/ 	.short	(.L_99 - .L_98)
.L_98:
        /*0090*/ 	.word	0x00000008
.L_99:


//--------------------- .nv.info._Z12k_add_vectorPdPKdi --------------------------
	.section	.nv.info._Z12k_add_vectorPdPKdi,"",@"SHT_CUDA_INFO"
	.sectionflags	@""
	.align	4


	//----- nvinfo : EIATTR_CUDA_API_VERSION
	.align		4
        /*0000*/ 	.byte	0x04, 0x37
        /*0002*/ 	.short	(.L_101 - .L_100)
.L_100:
        /*0004*/ 	.word	0x00000082


	//----- nvinfo : EIATTR_KPARAM_INFO
	.align		4
.L_101:
        /*0008*/ 	.byte	0x04, 0x17
        /*000a*/ 	.short	(.L_103 - .L_102)
.L_102:
        /*000c*/ 	.word	0x00000000
        /*0010*/ 	.short	0x0002
        /*0012*/ 	.short	0x0010
        /*0014*/ 	.byte	0x00, 0xf0, 0x11, 0x00


	//----- nvinfo : EIATTR_KPARAM_INFO
	.align		4
.L_103:
        /*0018*/ 	.byte	0x04, 0x17
        /*001a*/ 	.short	(.L_105 - .L_104)
.L_104:
        /*001c*/ 	.word	0x00000000
        /*0020*/ 	.short	0x0001
        /*0022*/ 	.short	0x0008
        /*0024*/ 	.byte	0x00, 0xf5, 0x21, 0x00


	//----- nvinfo : EIATTR_KPARAM_INFO
	.align		4
.L_105:
        /*0028*/ 	.byte	0x04, 0x17
        /*002a*/ 	.short	(.L_107 - .L_106)
.L_106:
        /*002c*/ 	.word	0x00000000
        /*0030*/ 	.short	0x0000
        /*0032*/ 	.short	0x0000
        /*0034*/ 	.byte	0x00, 0xf5, 0x21, 0x00


	//----- nvinfo : EIATTR_SPARSE_MMA_MASK
	.align		4
.L_107:
        /*0038*/ 	.byte	0x03, 0x50
        /*003a*/ 	.short	0x0000


	//----- nvinfo : EIATTR_MAXREG_COUNT
	.align		4
        /*003c*/ 	.byte	0x03, 0x1b
        /*003e*/ 	.short	0x00ff


	//----- nvinfo : EIATTR_MERCURY_ISA_VERSION
	.align		4
        /*0040*/ 	.byte	0x03, 0x5f
        /*0042*/ 	.short	0x0101


	//----- nvinfo : EIATTR_VRC_CTA_INIT_COUNT
	.align		4
        /*0044*/ 	.byte	0x02, 0x4a
	.zero		1
	.zero		1


	//----- nvinfo : EIATTR_EXIT_INSTR_OFFSETS
	.align		4
        /*0048*/ 	.byte	0x04, 0x1c
        /*004a*/ 	.short	(.L_109 - .L_108)


	//   ....[0]....
.L_108:
        /*004c*/ 	.word	0x00000070


	//   ....[1]....
        /*0050*/ 	.word	0x000000f0


	//----- nvinfo : EIATTR_CBANK_PARAM_SIZE
	.align		4
.L_109:
        /*0054*/ 	.byte	0x03, 0x19
        /*0056*/ 	.short	0x0014


	//----- nvinfo : EIATTR_PARAM_CBANK
	.align		4
        /*0058*/ 	.byte	0x04, 0x0a
        /*005a*/ 	.short	(.L_111 - .L_110)
	.align		4
.L_110:
        /*005c*/ 	.word	index@(.nv.constant0._Z12k_add_vectorPdPKdi)
        /*0060*/ 	.short	0x0380
        /*0062*/ 	.short	0x0014


	//----- nvinfo : EIATTR_SW_WAR
	.align		4
.L_111:
        /*0064*/ 	.byte	0x04, 0x36
        /*0066*/ 	.short	(.L_113 - .L_112)
.L_112:
        /*0068*/ 	.word	0x00000008
.L_113:


//--------------------- .nv.info._Z19k_outer_product_addPdPKdS1_ii --------------------------
	.section	.nv.info._Z19k_outer_product_addPdPKdS1_ii,"",@"SHT_CUDA_INFO"
	.sectionflags	@""
	.align	4


	//----- nvinfo : EIATTR_CUDA_API_VERSION
	.align		4
        /*0000*/ 	.byte	0x04, 0x37
        /*0002*/ 	.short	(.L_115 - .L_114)
.L_114:
        /*0004*/ 	.word	0x00000082


	//----- nvinfo : EIATTR_KPARAM_INFO
	.align		4
.L_115:
        /*0008*/ 	.byte	0x04, 0x17
        /*000a*/ 	.short	(.L_117 - .L_116)
.L_116:
        /*000c*/ 	.word	0x00000000
        /*0010*/ 	.short	0x0004
        /*0012*/ 	.short	0x001c
        /*0014*/ 	.byte	0x00, 0xf0, 0x11, 0x00


	//----- nvinfo : EIATTR_KPARAM_INFO
	.align		4
.L_117:
        /*0018*/ 	.byte	0x04, 0x17
        /*001a*/ 	.short	(.L_119 - .L_118)
.L_118:
        /*001c*/ 	.word	0x00000000
        /*0020*/ 	.short	0x0003
        /*0022*/ 	.short	0x0018
        /*0024*/ 	.byte	0x00, 0xf0, 0x11, 0x00


	//----- nvinfo : EIATTR_KPARAM_INFO
	.align		4
.L_119:
        /*0028*/ 	.byte	0x04, 0x17
        /*002a*/ 	.short	(.L_121 - .L_120)
.L_120:
        /*002c*/ 	.word	0x00000000
        /*0030*/ 	.short	0x0002
        /*0032*/ 	.short	0x0010
        /*0034*/ 	.byte	0x00, 0xf5, 0x21, 0x00


	//----- nvinfo : EIATTR_KPARAM_INFO
	.align		4
.L_121:
        /*0038*/ 	.byte	0x04, 0x17
        /*003a*/ 	.short	(.L_123 - .L_122)
.L_122:
        /*003c*/ 	.word	0x00000000
        /*0040*/ 	.short	0x0001
        /*0042*/ 	.short	0x0008
        /*0044*/ 	.byte	0x00, 0xf5, 0x21, 0x00


	//----- nvinfo : EIATTR_KPARAM_INFO
	.align		4
.L_123:
        /*0048*/ 	.byte	0x04, 0x17
        /*004a*/ 	.short	(.L_125 - .L_124)
.L_124:
        /*004c*/ 	.word	0x00000000
        /*0050*/ 	.short	0x0000
        /*0052*/ 	.short	0x0000
        /*0054*/ 	.byte	0x00, 0xf5, 0x21, 0x00


	//----- nvinfo : EIATTR_SPARSE_MMA_MASK
	.align		4
.L_125:
        /*0058*/ 	.byte	0x03, 0x50
        /*005a*/ 	.short	0x0000


	//----- nvinfo : EIATTR_MAXREG_COUNT
	.align		4
        /*005c*/ 	.byte	0x03, 0x1b
        /*005e*/ 	.short	0x00ff


	//----- nvinfo : EIATTR_MERCURY_ISA_VERSION
	.align		4
        /*0060*/ 	.byte	0x03, 0x5f
        /*0062*/ 	.short	0x0101


	//----- nvinfo : EIATTR_VRC_CTA_INIT_COUNT
	.align		4
        /*0064*/ 	.byte	0x02, 0x4a
	.zero		1
	.zero		1


	//----- nvinfo : EIATTR_EXIT_INSTR_OFFSETS
	.align		4
        /*0068*/ 	.byte	0x04, 0x1c
        /*006a*/ 	.short	(.L_127 - .L_126)


	//   ....[0]....
.L_126:
        /*006c*/ 	.word	0x00000210


	//   ....[1]....
        /*0070*/ 	.word	0x00000340


	//----- nvinfo : EIATTR_CBANK_PARAM_SIZE
	.align		4
.L_127:
        /*0074*/ 	.byte	0x03, 0x19
        /*0076*/ 	.short	0x0020


	//----- nvinfo : EIATTR_PARAM_CBANK
	.align		4
        /*0078*/ 	.byte	0x04, 0x0a
        /*007a*/ 	.short	(.L_129 - .L_128)
	.align		4
.L_128:
        /*007c*/ 	.word	index@(.nv.constant0._Z19k_outer_product_addPdPKdS1_ii)
        /*0080*/ 	.short	0x0380
        /*0082*/ 	.short	0x0020


	//----- nvinfo : EIATTR_SW_WAR
	.align		4
.L_129:
        /*0084*/ 	.byte	0x04, 0x36
        /*0086*/ 	.short	(.L_131 - .L_130)
.L_130:
        /*0088*/ 	.word	0x00000008
.L_131:


//--------------------- .nv.info._Z20k_simple_rnn_forwardPdS_PKdii --------------------------
	.section	.nv.info._Z20k_simple_rnn_forwardPdS_PKdii,"",@"SHT_CUDA_INFO"
	.sectionflags	@""
	.align	4


	//----- nvinfo : EIATTR_CUDA_API_VERSION
	.align		4
        /*0000*/ 	.byte	0x04, 0x37
        /*0002*/ 	.short	(.L_133 - .L_132)
.L_132:
        /*0004*/ 	.word	0x00000082


	//----- nvinfo : EIATTR_KPARAM_INFO
	.align		4
.L_133:
        /*0008*/ 	.byte	0x04, 0x17
        /*000a*/ 	.short	(.L_135 - .L_134)
.L_134:
        /*000c*/ 	.word	0x00000000
        /*0010*/ 	.short	0x0004
        /*0012*/ 	.short	0x001c
        /*0014*/ 	.byte	0x00, 0xf0, 0x11, 0x00


	//----- nvinfo : EIATTR_KPARAM_INFO
	.align		4
.L_135:
        /*0018*/ 	.byte	0x04, 0x17
        /*001a*/ 	.short	(.L_137 - .L_136)
.L_136:
        /*001c*/ 	.word	0x00000000
        /*0020*/ 	.short	0x0003
        /*0022*/ 	.short	0x0018
        /*0024*/ 	.byte	0x00, 0xf0, 0x11, 0x00


	//----- nvinfo : EIATTR_KPARAM_INFO
	.align		4
.L_137:
        /*0028*/ 	.byte	0x04, 0x17
        /*002a*/ 	.short	(.L_139 - .L_138)
.L_138:
        /*002c*/ 	.word	0x00000000
        /*0030*/ 	.short	0x0002
        /*0032*/ 	.short	0x0010
        /*0034*/ 	.byte	0x00, 0xf5, 0x21, 0x00


	//----- nvinfo : EIATTR_KPARAM_INFO
	.align		4
.L_139:
        /*0038*/ 	.byte	0x04, 0x17
        /*003a*/ 	.short	(.L_141 - .L_140)
.L_140:
        /*003c*/ 	.word	0x00000000
        /*0040*/ 	.short	0x0001
        /*0042*/ 	.short	0x0008
        /*0044*/ 	.byte	0x00, 0xf5, 0x21, 0x00


	//----- nvinfo : EIATTR_KPARAM_INFO
	.align		4
.L_141:
        /*0048*/ 	.byte	0x04, 0x17
        /*004a*/ 	.short	(.L_143 - .L_142)
.L_142:
        /*004c*/ 	.word	0x00000000
        /*0050*/ 	.short	0x0000
        /*0052*/ 	.short	0x0000
        /*0054*/ 	.byte	0x00, 0xf5, 0x21, 0x00


	//----- nvinfo : EIATTR_SPARSE_MMA_MASK
	.align		4
.L_143:
        /*0058*/ 	.byte	0x03, 0x50
        /*005a*/ 	.short	0x0000


	//----- nvinfo : EIATTR_MAXREG_COUNT
	.align		4
        /*005c*/ 	.byte	0x03, 0x1b
        /*005e*/ 	.short	0x00ff


	//----- nvinfo : EIATTR_MERCURY_ISA_VERSION
	.align		4
        /*0060*/ 	.byte	0x03, 0x5f
        /*0062*/ 	.short	0x0101


	//----- nvinfo : EIATTR_VRC_CTA_INIT_COUNT
	.align		4
        /*0064*/ 	.byte	0x02, 0x4a
	.zero		1
	.zero		1


	//----- nvinfo : EIATTR_EXIT_INSTR_OFFSETS
	.align		4
        /*0068*/ 	.byte	0x04, 0x1c
        /*006a*/ 	.short	(.L_145 - .L_144)


	//   ....[0]....
.L_144:
        /*006c*/ 	.word	0x00000070


	//   ....[1]....
        /*0070*/ 	.word	0x00000e40


	//----- nvinfo : EIATTR_CRS_STACK_SIZE
	.align		4
.L_145:
        /*0074*/ 	.byte	0x04, 0x1e
        /*0076*/ 	.short	(.L_147 - .L_146)
.L_146:
        /*0078*/ 	.word	0x00000000


	//----- nvinfo : EIATTR_CBANK_PARAM_SIZE
	.align		4
.L_147:
        /*007c*/ 	.byte	0x03, 0x19
        /*007e*/ 	.short	0x0020


	//----- nvinfo : EIATTR_PARAM_CBANK
	.align		4
        /*0080*/ 	.byte	0x04, 0x0a
        /*0082*/ 	.short	(.L_149 - .L_148)
	.align		4
.L_148:
        /*0084*/ 	.word	index@(.nv.constant0._Z20k_simple_rnn_forwardPdS_PKdii)
        /*0088*/ 	.short	0x0380
        /*008a*/ 	.short	0x0020


	//----- nvinfo : EIATTR_SW_WAR
	.align		4
.L_149:
        /*008c*/ 	.byte	0x04, 0x36
        /*008e*/ 	.short	(.L_151 - .L_150)
.L_150:
        /*0090*/ 	.word	0x00000008
.L_151:


//--------------------- .nv.info._Z12k_gru_hiddenPdS_PKdS1_S1_i --------------------------
	.section	.nv.info._Z12k_gru_hiddenPdS_PKdS1_S1_i,"",@"SHT_CUDA_INFO"
	.sectionflags	@""
	.align	4


	//----- nvinfo : EIATTR_CUDA_API_VERSION
	.align		4
        /*0000*/ 	.byte	0x04, 0x37
        /*0002*/ 	.short	(.L_153 - .L_152)
.L_152:
        /*0004*/ 	.word	0x00000082


	//----- nvinfo : EIATTR_KPARAM_INFO
	.align		4
.L_153:
        /*0008*/ 	.byte	0x04, 0x17
        /*000a*/ 	.short	(.L_155 - .L_154)
.L_154:
        /*000c*/ 	.word	0x00000000
        /*0010*/ 	.short	0x0005
        /*0012*/ 	.short	0x0028
        /*0014*/ 	.byte	0x00, 0xf0, 0x11, 0x00


	//----- nvinfo : EIATTR_KPARAM_INFO
	.align		4
.L_155:
        /*0018*/ 	.byte	0x04, 0x17
        /*001a*/ 	.short	(.L_157 - .L_156)
.L_156:
        /*001c*/ 	.word	0x00000000
        /*0020*/ 	.short	0x0004
        /*0022*/ 	.short	0x0020
        /*0024*/ 	.byte	0x00, 0xf5, 0x21, 0x00


	//----- nvinfo : EIATTR_KPARAM_INFO
	.align		4
.L_157:
        /*0028*/ 	.byte	0x04, 0x17
        /*002a*/ 	.short	(.L_159 - .L_158)
.L_158:
        /*002c*/ 	.word	0x00000000
        /*0030*/ 	.short	0x0003
        /*0032*/ 	.short	0x0018
        /*0034*/ 	.byte	0x00, 0xf5, 0x21, 0x00


	//----- nvinfo : EIATTR_KPARAM_INFO
	.align		4
.L_159:
        /*0038*/ 	.byte	0x04, 0x17
        /*003a*/ 	.short	(.L_161 - .L_160)
.L_160:
        /*003c*/ 	.word	0x00000000
        /*0040*/ 	.short	0x0002
        /*0042*/ 	.short	0x0010
        /*0044*/ 	.byte	0x00, 0xf5, 0x21, 0x00


	//----- nvinfo : EIATTR_KPARAM_INFO
	.align		4
.L_161:
        /*0048*/ 	.byte	0x04, 0x17
        /*004a*/ 	.short	(.L_163 - .L_162)
.L_162:
        /*004c*/ 	.word	0x00000000
        /*0050*/ 	.short	0x0001
        /*0052*/ 	.short	0x0008
        /*0054*/ 	.byte	0x00, 0xf5, 0x21, 0x00


	//----- nvinfo : EIATTR_KPARAM_INFO
	.align		4
.L_163:
        /*0058*/ 	.byte	0x04, 0x17
        /*005a*/ 	.short	(.L_165 - .L_164)
.L_164:
        /*005c*/ 	.word	0x00000000
        /*0060*/ 	.short	0x0000
        /*0062*/ 	.short	0x0000
        /*0064*/ 	.byte	0x00, 0xf5, 0x21, 0x00


	//----- nvinfo : EIATTR_SPARSE_MMA_MASK
	.align		4
.L_165:
        /*0068*/ 	.byte	0x03, 0x50
        /*006a*/ 	.short	0x0000


	//----- nvinfo : EIATTR_MAXREG_COUNT
	.align		4
        /*006c*/ 	.byte	0x03, 0x1b
        /*006e*/ 	.short	0x00ff


	//----- nvinfo : EIATTR_MERCURY_ISA_VERSION
	.align		4
        /*0070*/ 	.byte	0x03, 0x5f
        /*0072*/ 	.short	0x0101


	//----- nvinfo : EIATTR_VRC_CTA_INIT_COUNT
	.align		4
        /*0074*/ 	.byte	0x02, 0x4a
	.zero		1
	.zero		1


	//----- nvinfo : EIATTR_EXIT_INSTR_OFFSETS
	.align		4
        /*0078*/ 	.byte	0x04, 0x1c
        /*007a*/ 	.short	(.L_167 - .L_166)


	//   ....[0]....
.L_166:
        /*007c*/ 	.word	0x00000070


	//   ....[1]....
        /*0080*/ 	.word	0x000007f0


	//----- nvinfo : EIATTR_CRS_STACK_SIZE
	.align		4
.L_167:
        /*0084*/ 	.byte	0x04, 0x1e
        /*0086*/ 	.short	(.L_169 - .L_168)
.L_168:
        /*0088*/ 	.word	0x00000000


	//----- nvinfo : EIATTR_CBANK_PARAM_SIZE
	.align		4
.L_169:
        /*008c*/ 	.byte	0x03, 0x19
        /*008e*/ 	.short	0x002c


	//----- nvinfo : EIATTR_PARAM_CBANK
	.align		4
        /*0090*/ 	.byte	0x04, 0x0a
        /*0092*/ 	.short	(.L_171 - .L_170)
	.align		4
.L_170:
        /*0094*/ 	.word	index@(.nv.constant0._Z12k_gru_hiddenPdS_PKdS1_S1_i)
        /*0098*/ 	.short	0x0380
        /*009a*/ 	.short	0x002c


	//----- nvinfo : EIATTR_SW_WAR
	.align		4
.L_171:
        /*009c*/ 	.byte	0x04, 0x36
        /*009e*/ 	.short	(.L_173 - .L_172)
.L_172:
        /*00a0*/ 	.word	0x00000008
.L_173:


//--------------------- .nv.info._Z11k_gru_gatesPdS_PKdS1_i --------------------------
	.section	.nv.info._Z11k_gru_gatesPdS_PKdS1_i,"",@"SHT_CUDA_INFO"
	.sectionflags	@""
	.align	4


	//----- nvinfo : EIATTR_CUDA_API_VERSION
	.align		4
        /*0000*/ 	.byte	0x04, 0x37
        /*0002*/ 	.short	(.L_175 - .L_174)
.L_174:
        /*0004*/ 	.word	0x00000082


	//----- nvinfo : EIATTR_KPARAM_INFO
	.align		4
.L_175:
        /*0008*/ 	.byte	0x04, 0x17
        /*000a*/ 	.short	(.L_177 - .L_176)
.L_176:
        /*000c*/ 	.word	0x00000000
        /*0010*/ 	.short	0x0004
        /*0012*/ 	.short	0x0020
        /*0014*/ 	.byte	0x00, 0xf0, 0x11, 0x00


	//----- nvinfo : EIATTR_KPARAM_INFO
	.align		4
.L_177:
        /*0018*/ 	.byte	0x04, 0x17
        /*001a*/ 	.short	(.L_179 - .L_178)
.L_178:
        /*001c*/ 	.word	0x00000000
        /*0020*/ 	.short	0x0003
        /*0022*/ 	.short	0x0018
        /*0024*/ 	.byte	0x00, 0xf5, 0x21, 0x00


	//----- nvinfo : EIATTR_KPARAM_INFO
	.align		4
.L_179:
        /*0028*/ 	.byte	0x04, 0x17
        /*002a*/ 	.short	(.L_181 - .L_180)
.L_180:
        /*002c*/ 	.word	0x00000000
        /*0030*/ 	.short	0x0002
        /*0032*/ 	.short	0x0010
        /*0034*/ 	.byte	0x00, 0xf5, 0x21, 0x00


	//----- nvinfo : EIATTR_KPARAM_INFO
	.align		4
.L_181:
        /*0038*/ 	.byte	0x04, 0x17
        /*003a*/ 	.short	(.L_183 - .L_182)
.L_182:
        /*003c*/ 	.word	0x00000000
        /*0040*/ 	.short	0x0001
        /*0042*/ 	.short	0x0008
        /*0044*/ 	.byte	0x00, 0xf5, 0x21, 0x00


	//----- nvinfo : EIATTR_KPARAM_INFO
	.align		4
.L_183:
        /*0048*/ 	.byte	0x04, 0x17
        /*004a*/ 	.short	(.L_185 - .L_184)
.L_184:
        /*004c*/ 	.word	0x00000000
        /*0050*/ 	.short	0x0000
        /*0052*/ 	.short	0x0000
        /*0054*/ 	.byte	0x00, 0xf5, 0x21, 0x00


	//----- nvinfo : EIATTR_SPARSE_MMA_MASK
	.align		4
.L_185:
        /*0058*/ 	.byte	0x03, 0x50
        /*005a*/ 	.short	0x0000


	//----- nvinfo : EIATTR_MAXREG_COUNT
	.align		4
        /*005c*/ 	.byte	0x03, 0x1b
        /*005e*/ 	.short	0x00ff


	//----- nvinfo : EIATTR_MERCURY_ISA_VERSION
	.align		4
        /*0060*/ 	.byte	0x03, 0x5f
        /*0062*/ 	.short	0x0101


	//----- nvinfo : EIATTR_VRC_CTA_INIT_COUNT
	.align		4
        /*0064*/ 	.byte	0x02, 0x4a
	.zero		1
	.zero		1


	//----- nvinfo : EIATTR_EXIT_INSTR_OFFSETS
	.align		4
        /*0068*/ 	.byte	0x04, 0x1c
        /*006a*/ 	.short	(.L_187 - .L_186)


	//   ....[0]....
.L_186:
        /*006c*/ 	.word	0x00000070


	//   ....[1]....
        /*0070*/ 	.word	0x00000c40


	//----- nvinfo : EIATTR_CRS_STACK_SIZE
	.align		4
.L_187:
        /*0074*/ 	.byte	0x04, 0x1e
        /*0076*/ 	.short	(.L_189 - .L_188)
.L_188:
        /*0078*/ 	.word	0x00000000


	//----- nvinfo : EIATTR_CBANK_PARAM_SIZE
	.align		4
.L_189:
        /*007c*/ 	.byte	0x03, 0x19
        /*007e*/ 	.short	0x0024


	//----- nvinfo : EIATTR_PARAM_CBANK
	.align		4
        /*0080*/ 	.byte	0x04, 0x0a
        /*0082*/ 	.short	(.L_191 - .L_190)
	.align		4
.L_190:
        /*0084*/ 	.word	index@(.nv.constant0._Z11k_gru_gatesPdS_PKdS1_i)
        /*0088*/ 	.short	0x0380
        /*008a*/ 	.short	0x0024


	//----- nvinfo : EIATTR_SW_WAR
	.align		4
.L_191:
        /*008c*/ 	.byte	0x04, 0x36
        /*008e*/ 	.short	(.L_193 - .L_192)
.L_192:
        /*0090*/ 	.word	0x00000008
.L_193:


//--------------------- .nv.info._Z14k_lstm_forwardPdS_S_S_S_S_S_PKdS1_S1_S1_S1_i --------------------------
	.section	.nv.info._Z14k_lstm_forwardPdS_S_S_S_S_S_PKdS1_S1_S1_S1_i,"",@"SHT_CUDA_INFO"
	.sectionflags	@""
	.align	4


	//----- nvinfo : EIATTR_CUDA_API_VERSION
	.align		4
        /*0000*/ 	.byte	0x04, 0x37
        /*0002*/ 	.short	(.L_195 - .L_194)
.L_194:
        /*0004*/ 	.word	0x00000082


	//----- nvinfo : EIATTR_KPARAM_INFO
	.align		4
.L_195:
        /*0008*/ 	.byte	0x04, 0x17
        /*000a*/ 	.short	(.L_197 - .L_196)
.L_196:
        /*000c*/ 	.word	0x00000000
        /*0010*/ 	.short	0x000c
        /*0012*/ 	.short	0x0060
        /*0014*/ 	.byte	0x00, 0xf0, 0x11, 0x00


	//----- nvinfo : EIATTR_KPARAM_INFO
	.align		4
.L_197:
        /*0018*/ 	.byte	0x04, 0x17
        /*001a*/ 	.short	(.L_199 - .L_198)
.L_198:
        /*001c*/ 	.word	0x00000000
        /*0020*/ 	.short	0x000b
        /*0022*/ 	.short	0x0058
        /*0024*/ 	.byte	0x00, 0xf5, 0x21, 0x00


	//----- nvinfo : EIATTR_KPARAM_INFO
	.align		4
.L_199:
        /*0028*/ 	.byte	0x04, 0x17
        /*002a*/ 	.short	(.L_201 - .L_200)
.L_200:
        /*002c*/ 	.word	0x00000000
        /*0030*/ 	.short	0x000a
        /*0032*/ 	.short	0x0050
        /*0034*/ 	.byte	0x00, 0xf5, 0x21, 0x00


	//----- nvinfo : EIATTR_KPARAM_INFO
	.align		4
.L_201:
        /*0038*/ 	.byte	0x04, 0x17
        /*003a*/ 	.short	(.L_203 - .L_202)
.L_202:
        /*003c*/ 	.word	0x00000000
        /*0040*/ 	.short	0x0009
        /*0042*/ 	.short	0x0048
        /*0044*/ 	.byte	0x00, 0xf5, 0x21, 0x00


	//----- nvinfo : EIATTR_KPARAM_INFO
	.align		4
.L_203:
        /*0048*/ 	.byte	0x04, 0x17
        /*004a*/ 	.short	(.L_205 - .L_204)
.L_204:
        /*004c*/ 	.word	0x00000000
        /*0050*/ 	.short	0x0008
        /*0052*/ 	.short	0x0040
        /*0054*/ 	.byte	0x00, 0xf5, 0x21, 0x00


	//----- nvinfo : EIATTR_KPARAM_INFO
	.align		4
.L_205:
        /*0058*/ 	.byte	0x04, 0x17
        /*005a*/ 	.short	(.L_207 - .L_206)
.L_206:
        /*005c*/ 	.word	0x00000000
        /*0060*/ 	.short	0x0007
        /*0062*/ 	.short	0x0038
        /*0064*/ 	.byte	0x00, 0xf5, 0x21, 0x00


	//----- nvinfo : EIATTR_KPARAM_INFO
	.align		4
.L_207:
        /*0068*/ 	.byte	0x04, 0x17
        /*006a*/ 	.short	(.L_209 - .L_208)
.L_208:
        /*006c*/ 	.word	0x00000000
        /*0070*/ 	.short	0x0006
        /*0072*/ 	.short	0x0030
        /*0074*/ 	.byte	0x00, 0xf5, 0x21, 0x00


	//----- nvinfo : EIATTR_KPARAM_INFO
	.align		4
.L_209:
        /*0078*/ 	.byte	0x04, 0x17
        /*007a*/ 	.short	(.L_211 - .L_210)
.L_210:
        /*007c*/ 	.word	0x00000000
        /*0080*/ 	.short	0x0005
        /*0082*/ 	.short	0x0028
        /*0084*/ 	.byte	0x00, 0xf5, 0x21, 0x00


	//----- nvinfo : EIATTR_KPARAM_INFO
	.align		4
.L_211:
        /*0088*/ 	.byte	0x04, 0x17
        /*008a*/ 	.short	(.L_213 - .L_212)
.L_212:
        /*008c*/ 	.word	0x00000000
        /*0090*/ 	.short	0x0004
        /*0092*/ 	.short	0x0020
        /*0094*/ 	.byte	0x00, 0xf5, 0x21, 0x00


	//----- nvinfo : EIATTR_KPARAM_INFO
	.align		4
.L_213:
        /*0098*/ 	.byte	0x04, 0x17
        /*009a*/ 	.short	(.L_215 - .L_214)
.L_214:
        /*009c*/ 	.word	0x00000000
        /*00a0*/ 	.short	0x0003
        /*00a2*/ 	.short	0x0018
        /*00a4*/ 	.byte	0x00, 0xf5, 0x21, 0x00


	//----- nvinfo : EIATTR_KPARAM_INFO
	.align		4
.L_215:
        /*00a8*/ 	.byte	0x04, 0x17
        /*00aa*/ 	.short	(.L_217 - .L_216)
.L_216:
        /*00ac*/ 	.word	0x00000000
        /*00b0*/ 	.short	0x0002
        /*00b2*/ 	.short	0x0010
        /*00b4*/ 	.byte	0x00, 0xf5, 0x21, 0x00


	//----- nvinfo : EIATTR_KPARAM_INFO
	.align		4
.L_217:
        /*00b8*/ 	.byte	0x04, 0x17
        /*00ba*/ 	.short	(.L_219 - .L_218)
.L_218:
        /*00bc*/ 	.word	0x00000000
        /*00c0*/ 	.short	0x0001
        /*00c2*/ 	.short	0x0008
        /*00c4*/ 	.byte	0x00, 0xf5, 0x21, 0x00


	//----- nvinfo : EIATTR_KPARAM_INFO
	.align		4
.L_219:
        /*00c8*/ 	.byte	0x04, 0x17
        /*00ca*/ 	.short	(.L_221 - .L_220)
.L_220:
        /*00cc*/ 	.word	0x00000000
        /*00d0*/ 	.short	0x0000
        /*00d2*/ 	.short	0x0000
        /*00d4*/ 	.byte	0x00, 0xf5, 0x21, 0x00


	//----- nvinfo : EIATTR_SPARSE_MMA_MASK
	.align		4
.L_221:
        /*00d8*/ 	.byte	0x03, 0x50
        /*00da*/ 	.short	0x0000


	//----- nvinfo : EIATTR_MAXREG_COUNT
	.align		4
        /*00dc*/ 	.byte	0x03, 0x1b
        /*00de*/ 	.short	0x00ff


	//----- nvinfo : EIATTR_MERCURY_ISA_VERSION
	.align		4
        /*00e0*/ 	.byte	0x03, 0x5f
        /*00e2*/ 	.short	0x0101


	//----- nvinfo : EIATTR_VRC_CTA_INIT_COUNT
	.align		4
        /*00e4*/ 	.byte	0x02, 0x4a
	.zero		1
	.zero		1


	//----- nvinfo : EIATTR_EXIT_INSTR_OFFSETS
	.align		4
        /*00e8*/ 	.byte	0x04, 0x1c
        /*00ea*/ 	.short	(.L_223 - .L_222)


	//   ....[0]....
.L_222:
        /*00ec*/ 	.word	0x00000070


	//   ....[1]....
        /*00f0*/ 	.word	0x000020c0


	//----- nvinfo : EIATTR_CRS_STACK_SIZE
	.align		4
.L_223:
        /*00f4*/ 	.byte	0x04, 0x1e
        /*00f6*/ 	.short	(.L_225 - .L_224)
.L_224:
        /*00f8*/ 	.word	0x00000000


	//----- nvinfo : EIATTR_CBANK_PARAM_SIZE
	.align		4
.L_225:
        /*00fc*/ 	.byte	0x03, 0x19
        /*00fe*/ 	.short	0x0064


	//----- nvinfo : EIATTR_PARAM_CBANK
	.align		4
        /*0100*/ 	.byte	0x04, 0x0a
        /*0102*/ 	.short	(.L_227 - .L_226)
	.align		4
.L_226:
        /*0104*/ 	.word	index@(.nv.constant0._Z14k_lstm_forwardPdS_S_S_S_S_S_PKdS1_S1_S1_S1_i)
        /*0108*/ 	.short	0x0380
        /*010a*/ 	.short	0x0064


	//----- nvinfo : EIATTR_SW_WAR
	.align		4
.L_227:
        /*010c*/ 	.byte	0x04, 0x36
        /*010e*/ 	.short	(.L_229 - .L_228)
.L_228:
        /*0110*/ 	.word	0x00000008
.L_229:


//--------------------- .nv.info._Z10k_activatePdPKdii --------------------------
	.section	.nv.info._Z10k_activatePdPKdii,"",@"SHT_CUDA_INFO"
	.sectionflags	@""
	.align	4


	//----- nvinfo : EIATTR_CUDA_API_VERSION
	.align		4
        /*0000*/ 	.byte	0x04, 0x37
        /*0002*/ 	.short	(.L_231 - .L_230)
.L_230:
        /*0004*/ 	.word	0x00000082


	//----- nvinfo : EIATTR_KPARAM_INFO
	.align		4
.L_231:
        /*0008*/ 	.byte	0x04, 0x17
        /*000a*/ 	.short	(.L_233 - .L_232)
.L_232:
        /*000c*/ 	.word	0x00000000
        /*0010*/ 	.short	0x0003
        /*0012*/ 	.short	0x0014
        /*0014*/ 	.byte	0x00, 0xf0, 0x11, 0x00


	//----- nvinfo : EIATTR_KPARAM_INFO
	.align		4
.L_233:
        /*0018*/ 	.byte	0x04, 0x17
        /*001a*/ 	.short	(.L_235 - .L_234)
.L_234:
        /*001c*/ 	.word	0x00000000
        /*0020*/ 	.short	0x0002
        /*0022*/ 	.short	0x0010
        /*0024*/ 	.byte	0x00, 0xf0, 0x11, 0x00


	//----- nvinfo : EIATTR_KPARAM_INFO
	.align		4
.L_235:
        /*0028*/ 	.byte	0x04, 0x17
        /*002a*/ 	.short	(.L_237 - .L_236)
.L_236:
        /*002c*/ 	.word	0x00000000
        /*0030*/ 	.short	0x0001
        /*0032*/ 	.short	0x0008
        /*0034*/ 	.byte	0x00, 0xf5, 0x21, 0x00


	//----- nvinfo : EIATTR_KPARAM_INFO
	.align		4
.L_237:
        /*0038*/ 	.byte	0x04, 0x17
        /*003a*/ 	.short	(.L_239 - .L_238)
.L_238:
        /*003c*/ 	.word	0x00000000
        /*0040*/ 	.short	0x0000
        /*0042*/ 	.short	0x0000
        /*0044*/ 	.byte	0x00, 0xf5, 0x21, 0x00


	//----- nvinfo : EIATTR_SPARSE_MMA_MASK
	.align		4
.L_239:
        /*0048*/ 	.byte	0x03, 0x50
        /*004a*/ 	.short	0x0000


	//----- nvinfo : EIATTR_MAXREG_COUNT
	.align		4
        /*004c*/ 	.byte	0x03, 0x1b
        /*004e*/ 	.short	0x00ff


	//----- nvinfo : EIATTR_MERCURY_ISA_VERSION
	.align		4
        /*0050*/ 	.byte	0x03, 0x5f
        /*0052*/ 	.short	0x0101


	//----- nvinfo : EIATTR_VRC_CTA_INIT_COUNT
	.align		4
        /*0054*/ 	.byte	0x02, 0x4a
	.zero		1
	.zero		1


	//----- nvinfo : EIATTR_EXIT_INSTR_OFFSETS
	.align		4
        /*0058*/ 	.byte	0x04, 0x1c
        /*005a*/ 	.short	(.L_241 - .L_240)


	//   ....[0]....
.L_240:
        /*005c*/ 	.word	0x00000070


	//   ....[1]....
        /*0060*/ 	.word	0x00000e10


	//----- nvinfo : EIATTR_CRS_STACK_SIZE
	.align		4
.L_241:
        /*0064*/ 	.byte	0x04, 0x1e
        /*0066*/ 	.short	(.L_243 - .L_242)
.L_242:
        /*0068*/ 	.word	0x00000000


	//----- nvinfo : EIATTR_CBANK_PARAM_SIZE
	.align		4
.L_243:
        /*006c*/ 	.byte	0x03, 0x19
        /*006e*/ 	.short	0x0018


	//----- nvinfo : EIATTR_PARAM_CBANK
	.align		4
        /*0070*/ 	.byte	0x04, 0x0a
        /*0072*/ 	.short	(.L_245 - .L_244)
	.align		4
.L_244:
        /*0074*/ 	.word	index@(.nv.constant0._Z10k_activatePdPKdii)
        /*0078*/ 	.short	0x0380
        /*007a*/ 	.short	0x0018


	//----- nvinfo : EIATTR_SW_WAR
	.align		4
.L_245:
        /*007c*/ 	.byte	0x04, 0x36
        /*007e*/ 	.short	(.L_247 - .L_246)
.L_246:
        /*0080*/ 	.word	0x00000008
.L_247:


//--------------------- .nv.info._Z12k_matvec_addPdPKdS1_S1_ii --------------------------
	.section	.nv.info._Z12k_matvec_addPdPKdS1_S1_ii,"",@"SHT_CUDA_INFO"
	.sectionflags	@""
	.align	4


	//----- nvinfo : EIATTR_CUDA_API_VERSION
	.align		4
        /*0000*/ 	.byte	0x04, 0x37
        /*0002*/ 	.short	(.L_249 - .L_248)
.L_248:
        /*0004*/ 	.word	0x00000082


	//----- nvinfo : EIATTR_KPARAM_INFO
	.align		4
.L_249:
        /*0008*/ 	.byte	0x04, 0x17
        /*000a*/ 	.short	(.L_251 - .L_250)
.L_250:
        /*000c*/ 	.word	0x00000000
        /*0010*/ 	.short	0x0005
        /*0012*/ 	.short	0x0024
        /*0014*/ 	.byte	0x00, 0xf0, 0x11, 0x00


	//----- nvinfo : EIATTR_KPARAM_INFO
	.align		4
.L_251:
        /*0018*/ 	.byte	0x04, 0x17
        /*001a*/ 	.short	(.L_253 - .L_252)
.L_252:
        /*001c*/ 	.word	0x00000000
        /*0020*/ 	.short	0x0004
        /*0022*/ 	.short	0x0020
        /*0024*/ 	.byte	0x00, 0xf0, 0x11, 0x00


	//----- nvinfo : EIATTR_KPARAM_INFO
	.align		4
.L_253:
        /*0028*/ 	.byte	0x04, 0x17
        /*002a*/ 	.short	(.L_255 - .L_254)
.L_254:
        /*002c*/ 	.word	0x00000000
        /*0030*/ 	.short	0x0003
        /*0032*/ 	.short	0x0018
        /*0034*/ 	.byte	0x00, 0xf5, 0x21, 0x00


	//----- nvinfo : EIATTR_KPARAM_INFO
	.align		4
.L_255:
        /*0038*/ 	.byte	0x04, 0x17
        /*003a*/ 	.short	(.L_257 - .L_256)
.L_256:
        /*003c*/ 	.word	0x00000000
        /*0040*/ 	.short	0x0002
        /*0042*/ 	.short	0x0010
        /*0044*/ 	.byte	0x00, 0xf5, 0x21, 0x00


	//----- nvinfo : EIATTR_KPARAM_INFO
	.align		4
.L_257:
        /*0048*/ 	.byte	0x04, 0x17
        /*004a*/ 	.short	(.L_259 - .L_258)
.L_258:
        /*004c*/ 	.word	0x00000000
        /*0050*/ 	.short	0x0001
        /*0052*/ 	.short	0x0008
        /*0054*/ 	.byte	0x00, 0xf5, 0x21, 0x00


	//----- nvinfo : EIATTR_KPARAM_INFO
	.align		4
.L_259:
        /*0058*/ 	.byte	0x04, 0x17
        /*005a*/ 	.short	(.L_261 - .L_260)
.L_260:
        /*005c*/ 	.word	0x00000000
        /*0060*/ 	.short	0x0000
        /*0062*/ 	.short	0x0000
        /*0064*/ 	.byte	0x00, 0xf5, 0x21, 0x00


	//----- nvinfo : EIATTR_SPARSE_MMA_MASK
	.align		4
.L_261:
        /*0068*/ 	.byte	0x03, 0x50
        /*006a*/ 	.short	0x0000


	//----- nvinfo : EIATTR_MAXREG_COUNT
	.align		4
        /*006c*/ 	.byte	0x03, 0x1b
        /*006e*/ 	.short	0x00ff


	//----- nvinfo : EIATTR_MERCURY_ISA_VERSION
	.align		4
        /*0070*/ 	.byte	0x03, 0x5f
        /*0072*/ 	.short	0x0101


	//----- nvinfo : EIATTR_VRC_CTA_INIT_COUNT
	.align		4
        /*0074*/ 	.byte	0x02, 0x4a
	.zero		1
	.zero		1


	//----- nvinfo : EIATTR_EXIT_INSTR_OFFSETS
	.align		4
        /*0078*/ 	.byte	0x04, 0x1c
        /*007a*/ 	.short	(.L_263 - .L_262)


	//   ....[0]....
.L_262:
        /*007c*/ 	.word	0x00000070


	//   ....[1]....
        /*0080*/ 	.word	0x00000ad0


	//----- nvinfo : EIATTR_CBANK_PARAM_SIZE
	.align		4
.L_263:
        /*0084*/ 	.byte	0x03, 0x19
        /*0086*/ 	.short	0x0028


	//----- nvinfo : EIATTR_PARAM_CBANK
	.align		4
        /*0088*/ 	.byte	0x04, 0x0a
        /*008a*/ 	.short	(.L_265 - .L_264)
	.align		4
.L_264:
        /*008c*/ 	.word	index@(.nv.constant0._Z12k_matvec_addPdPKdS1_S1_ii)
        /*0090*/ 	.short	0x0380
        /*0092*/ 	.short	0x0028


	//----- nvinfo : EIATTR_SW_WAR
	.align		4
.L_265:
        /*0094*/ 	.byte	0x04, 0x36
        /*0096*/ 	.short	(.L_267 - .L_266)
.L_266:
        /*0098*/ 	.word	0x00000008
.L_267:


//--------------------- .nv.callgraph             --------------------------
	.section	.nv.callgraph,"",@"SHT_CUDA_CALLGRAPH"
	.align	4
	.sectionentsize	8
	.align		4
        /*0000*/ 	.word	0x00000000
	.align		4
        /*0004*/ 	.word	0xffffffff
	.align		4
        /*0008*/ 	.word	0x00000000
	.align		4
        /*000c*/ 	.word	0xfffffffe
	.align		4
        /*0010*/ 	.word	0x00000000
	.align		4
        /*0014*/ 	.word	0xfffffffd
	.align		4
        /*0018*/ 	.word	0x00000000
	.align		4
        /*001c*/ 	.word	0xfffffffc


//--------------------- .text._Z6k_zeroPdi        --------------------------
	.section	.text._Z6k_zeroPdi,"ax",@progbits
	.align	128
        .global         _Z6k_zeroPdi
        .type           _Z6k_zeroPdi,@function
        .size           _Z6k_zeroPdi,(.L_x_87 - _Z6k_zeroPdi)
        .other          _Z6k_zeroPdi,@"STO_CUDA_ENTRY STV_DEFAULT"
_Z6k_zeroPdi:
.text._Z6k_zeroPdi:
[----:B------:R-:W-:Y:S01]  /*0000*/  LDC R1, c[0x0][0x37c] ;  /* 0x0000df00ff017b82 */ /* 0x000fe20000000800 */
[----:B------:R-:W0:Y:S07]  /*0010*/  S2R R0, SR_TID.X ;  /* 0x0000000000007919 */ /* 0x000e2e0000002100 */
[----:B------:R-:W0:Y:S01]  /*0020*/  S2UR UR4, SR_CTAID.X ;  /* 0x00000000000479c3 */ /* 0x000e220000002500 */
[----:B------:R-:W1:Y:S07]  /*0030*/  LDCU UR5, c[0x0][0x388] ;  /* 0x00007100ff0577ac */ /* 0x000e6e0008000800 */
[----:B------:R-:W0:Y:S02]  /*0040*/  LDC R5, c[0x0][0x360] ;  /* 0x0000d800ff057b82 */ /* 0x000e240000000800 */
[----:B0-----:R-:W-:-:S05]  /*0050*/  IMAD R5, R5, UR4, R0 ;  /* 0x0000000405057c24 */ /* 0x001fca000f8e0200 */
[----:B-1----:R-:W-:-:S13]  /*0060*/  ISETP.GE.AND P0, PT, R5, UR5, PT ;  /* 0x0000000505007c0c */ /* 0x002fda000bf06270 */
[----:B------:R-:W-:Y:S05]  /*0070*/  @P0 EXIT ;  /* 0x000000000000094d */ /* 0x000fea0003800000 */
[----:B------:R-:W0:Y:S01]  /*0080*/  LDC.64 R2, c[0x0][0x380] ;  /* 0x0000e000ff027b82 */ /* 0x000e220000000a00 */
[----:B------:R-:W1:Y:S01]  /*0090*/  LDCU.64 UR4, c[0x0][0x358] ;  /* 0x00006b00ff0477ac */ /* 0x000e620008000a00 */
[----:B0-----:R-:W-:-:S05]  /*00a0*/  IMAD.WIDE R2, R5, 0x8, R2 ;  /* 0x0000000805027825 */ /* 0x001fca00078e0202 */
[----:B-1----:R-:W-:Y:S01]  /*00b0*/  STG.E.64 desc[UR4][R2.64], RZ ;  /* 0x000000ff02007986 */ /* 0x002fe2000c101b04 */
[----:B------:R-:W-:Y:S05]  /*00c0*/  EXIT ;  /* 0x000000000000794d */ /* 0x000fea0003800000 */
.L_x_0:
[----:B------:R-:W-:-:S00]  /*00d0*/  BRA `(.L_x_0) ;  /* 0xfffffffc00fc7947 */ /* 0x000fc0000383ffff */
[----:B------:R-:W-:-:S00]  /*00e0*/  NOP ;  /* 0x0000000000007918 */ /* 0x000fc00000000000 */
        /* <DEDUP_REMOVED lines=9> */
.L_x_87:


//--------------------- .text._Z17k_apply_gradientsPdS_ddi --------------------------
	.section	.text._Z17k_apply_gradientsPdS_ddi,"ax",@progbits
	.align	128
        .global         _Z17k_apply_gradientsPdS_ddi
        .type           _Z17k_apply_gradientsPdS_ddi,@function
        .size           _Z17k_apply_gradientsPdS_ddi,(.L_x_88 - _Z17k_apply_gradientsPdS_ddi)
        .other          _Z17k_apply_gradientsPdS_ddi,@"STO_CUDA_ENTRY STV_DEFAULT"
_Z17k_apply_gradientsPdS_ddi:
.text._Z17k_apply_gradientsPdS_ddi:
        /* <DEDUP_REMOVED lines=10> */
[----:B------:R-:W2:Y:S06]  /*00a0*/  LDCU.64 UR6, c[0x0][0x398] ;  /* 0x00007300ff0677ac */ /* 0x000eac0008000a00 */
[----:B------:R-:W3:Y:S01]  /*00b0*/  LDC.64 R8, c[0x0][0x380] ;  /* 0x0000e000ff087b82 */ /* 0x000ee20000000a00 */
[----:B0-----:R-:W-:-:S05]  /*00c0*/  IMAD.WIDE R4, R3, 0x8, R4 ;  /* 0x0000000803047825 */ /* 0x001fca00078e0204 */
[----:B-1----:R-:W2:Y:S01]  /*00d0*/  LDG.E.64 R6, desc[UR4][R4.64] ;  /* 0x0000000404067981 */ /* 0x002ea2000c1e1b00 */
[----:B---3--:R-:W-:-:S05]  /*00e0*/  IMAD.WIDE R8, R3, 0x8, R8 ;  /* 0x0000000803087825 */ /* 0x008fca00078e0208 */
[----:B------:R0:W5:Y:S01]  /*00f0*/  LDG.E.64 R10, desc[UR4][R8.64] ;  /* 0x00000004080a7981 */ /* 0x000162000c1e1b00 */
[----:B------:R-:W1:Y:S01]  /*0100*/  LDCU.64 UR8, c[0x0][0x398] ;  /* 0x00007300ff0877ac */ /* 0x000e620008000a00 */
[----:B------:R-:W-:Y:S01]  /*0110*/  BSSY.RECONVERGENT B0, `(.L_x_1) ;  /* 0x0000009000007945 */ /* 0x000fe20003800200 */
[----:B-1----:R-:W-:Y:S02]  /*0120*/  MOV R2, UR8 ;  /* 0x0000000800027c02 */ /* 0x002fe40008000f00 */
[----:B------:R-:W-:Y:S01]  /*0130*/  MOV R3, UR9 ;  /* 0x0000000900037c02 */ /* 0x000fe20008000f00 */
[----:B--2---:R-:W-:-:S14]  /*0140*/  DSETP.GT.AND P0, PT, R6, UR6, PT ;  /* 0x0000000606007e2a */ /* 0x004fdc000bf04000 */
[----:B0-----:R-:W-:Y:S05]  /*0150*/  @P0 BRA `(.L_x_2) ;  /* 0x0000000000100947 */ /* 0x001fea0003800000 */
[----:B------:R-:W-:Y:S01]  /*0160*/  DSETP.GEU.AND P0, PT, R6, -UR6, PT ;  /* 0x8000000606007e2a */ /* 0x000fe2000bf0e000 */
[----:B------:R-:W-:Y:S02]  /*0170*/  MOV R2, R6 ;  /* 0x0000000600027202 */ /* 0x000fe40000000f00 */
[----:B------:R-:W-:-:S11]  /*0180*/  MOV R3, R7 ;  /* 0x0000000700037202 */ /* 0x000fd60000000f00 */
[----:B------:R-:W-:-:S11]  /*0190*/  @!P0 DADD R2, -RZ, -UR6 ;  /* 0x80000006ff028e29 */ /* 0x000fd60008000100 */
.L_x_2:
[----:B------:R-:W-:Y:S05]  /*01a0*/  BSYNC.RECONVERGENT B0 ;  /* 0x0000000000007941 */ /* 0x000fea0003800200 */
.L_x_1:
[----:B------:R-:W0:Y:S02]  /*01b0*/  LDCU.64 UR8, c[0x0][0x390] ;  /* 0x00007200ff0877ac */ /* 0x000e240008000a00 */
[----:B0----5:R-:W-:-:S07]  /*01c0*/  DFMA R2, -R2, UR8, R10 ;  /* 0x0000000802027c2b */ /* 0x021fce000800010a */
[----:B------:R-:W-:Y:S04]  /*01d0*/  STG.E.64 desc[UR4][R8.64], R2 ;  /* 0x0000000208007986 */ /* 0x000fe8000c101b04 */
[----:B------:R-:W-:Y:S01]  /*01e0*/  STG.E.64 desc[UR4][R4.64], RZ ;  /* 0x000000ff04007986 */ /* 0x000fe2000c101b04 */
[----:B------:R-:W-:Y:S05]  /*01f0*/  EXIT ;  /* 0x000000000000794d */ /* 0x000fea0003800000 */
.L_x_3:
        /* <DEDUP_REMOVED lines=16> */
.L_x_88:


//--------------------- .text._Z12k_add_vectorPdPKdi --------------------------
	.section	.text._Z12k_add_vectorPdPKdi,"ax",@progbits
	.align	128
        .global         _Z12k_add_vectorPdPKdi
        .type           _Z12k_add_vectorPdPKdi,@function
        .size           _Z12k_add_vectorPdPKdi,(.L_x_89 - _Z12k_add_vectorPdPKdi)
        .other          _Z12k_add_vectorPdPKdi,@"STO_CUDA_ENTRY STV_DEFAULT"
_Z12k_add_vectorPdPKdi:
.text._Z12k_add_vectorPdPKdi:
        /* <DEDUP_REMOVED lines=9> */
[----:B------:R-:W1:Y:S07]  /*0090*/  LDCU.64 UR4, c[0x0][0x358] ;  /* 0x00006b00ff0477ac */ /* 0x000e6e0008000a00 */
[----:B------:R-:W2:Y:S01]  /*00a0*/  LDC.64 R2, c[0x0][0x380] ;  /* 0x0000e000ff027b82 */ /* 0x000ea20000000a00 */
[----:B0-----:R-:W-:-:S06]  /*00b0*/  IMAD.WIDE R4, R7, 0x8, R4 ;  /* 0x0000000807047825 */ /* 0x001fcc00078e0204 */
[----:B-1----:R-:W3:Y:S01]  /*00c0*/  LDG.E.64 R4, desc[UR4][R4.64] ;  /* 0x0000000404047981 */ /* 0x002ee2000c1e1b00 */
[----:B--2---:R-:W-:-:S05]  /*00d0*/  IMAD.WIDE R2, R7, 0x8, R2 ;  /* 0x0000000807027825 */ /* 0x004fca00078e0202 */
[----:B---3--:R-:W-:Y:S01]  /*00e0*/  REDG.E.ADD.F64.RN.STRONG.GPU desc[UR4][R2.64], R4 ;  /* 0x00000004020079a6 */ /* 0x008fe2000c12ff04 */
[----:B------:R-:W-:Y:S05]  /*00f0*/  EXIT ;  /* 0x000000000000794d */ /* 0x000fea0003800000 */
.L_x_4:
        /* <DEDUP_REMOVED lines=16> */
.L_x_89:


//--------------------- .text._Z19k_outer_product_addPdPKdS1_ii --------------------------
	.section	.text._Z19k_outer_product_addPdPKdS1_ii,"ax",@progbits
	.align	128
        .global         _Z19k_outer_product_addPdPKdS1_ii
        .type           _Z19k_outer_product_addPdPKdS1_ii,@function
        .size           _Z19k_outer_product_addPdPKdS1_ii,(.L_x_90 - _Z19k_outer_product_addPdPKdS1_ii)
        .other          _Z19k_outer_product_addPdPKdS1_ii,@"STO_CUDA_ENTRY STV_DEFAULT"
_Z19k_outer_product_addPdPKdS1_ii:
.text._Z19k_outer_product_addPdPKdS1_ii:
[----:B------:R-:W-:Y:S08]  /*0000*/  LDC R1, c[0x0][0x37c] ;  /* 0x0000df00ff017b82 */ /* 0x000ff00000000800 */
[----:B------:R-:W0:Y:S01]  /*0010*/  LDC R0, c[0x0][0x39c] ;  /* 0x0000e700ff007b82 */ /* 0x000e220000000800 */
[----:B------:R-:W1:Y:S07]  /*0020*/  S2R R6, SR_TID.X ;  /* 0x0000000000067919 */ /* 0x000e6e0000002100 */
[----:B------:R-:W1:Y:S08]  /*0030*/  S2UR UR4, SR_CTAID.X ;  /* 0x00000000000479c3 */ /* 0x000e700000002500 */
[----:B------:R-:W1:Y:S01]  /*0040*/  LDC R9, c[0x0][0x360] ;  /* 0x0000d800ff097b82 */ /* 0x000e620000000800 */
[----:B0-----:R-:W-:-:S04]  /*0050*/  IABS R11, R0 ;  /* 0x00000000000b7213 */ /* 0x001fc80000000000 */
[----:B------:R-:W0:Y:S01]  /*0060*/  I2F.RP R4, R11 ;  /* 0x0000000b00047306 */ /* 0x000e220000209400 */
[----:B-1----:R-:W-:Y:S01]  /*0070*/  IMAD R9, R9, UR4, R6 ;  /* 0x0000000409097c24 */ /* 0x002fe2000f8e0206 */
[----:B------:R-:W1:Y:S06]  /*0080*/  LDCU UR4, c[0x0][0x398] ;  /* 0x00007300ff0477ac */ /* 0x000e6c0008000800 */
[----:B0-----:R-:W0:Y:S02]  /*0090*/  MUFU.RCP R4, R4 ;  /* 0x0000000400047308 */ /* 0x001e240000001000 */
[----:B0-----:R-:W-:Y:S01]  /*00a0*/  VIADD R2, R4, 0xffffffe ;  /* 0x0ffffffe04027836 */ /* 0x001fe20000000000 */
[----:B------:R-:W-:-:S05]  /*00b0*/  IABS R4, R9 ;  /* 0x0000000900047213 */ /* 0x000fca0000000000 */
[----:B------:R0:W2:Y:S02]  /*00c0*/  F2I.FTZ.U32.TRUNC.NTZ R3, R2 ;  /* 0x0000000200037305 */ /* 0x0000a4000021f000 */
[----:B0-----:R-:W-:Y:S02]  /*00d0*/  IMAD.MOV.U32 R2, RZ, RZ, RZ ;  /* 0x000000ffff027224 */ /* 0x001fe400078e00ff */
[----:B--2---:R-:W-:-:S04]  /*00e0*/  IMAD.MOV R8, RZ, RZ, -R3 ;  /* 0x000000ffff087224 */ /* 0x004fc800078e0a03 */
[----:B------:R-:W-:Y:S01]  /*00f0*/  IMAD R5, R8, R11, RZ ;  /* 0x0000000b08057224 */ /* 0x000fe200078e02ff */
[----:B------:R-:W-:-:S03]  /*0100*/  LOP3.LUT R8, RZ, R0, RZ, 0x33, !PT ;  /* 0x00000000ff087212 */ /* 0x000fc600078e33ff */
[----:B------:R-:W-:-:S06]  /*0110*/  IMAD.HI.U32 R3, R3, R5, R2 ;  /* 0x0000000503037227 */ /* 0x000fcc00078e0002 */
[----:B------:R-:W-:-:S05]  /*0120*/  IMAD.HI.U32 R3, R3, R4, RZ ;  /* 0x0000000403037227 */ /* 0x000fca00078e00ff */
[----:B------:R-:W-:-:S05]  /*0130*/  IADD3 R5, PT, PT, -R3, RZ, RZ ;  /* 0x000000ff03057210 */ /* 0x000fca0007ffe1ff */
[----:B------:R-:W-:Y:S01]  /*0140*/  IMAD R2, R11, R5, R4 ;  /* 0x000000050b027224 */ /* 0x000fe200078e0204 */
[----:B------:R-:W-:-:S04]  /*0150*/  LOP3.LUT R4, R9, R0, RZ, 0x3c, !PT ;  /* 0x0000000009047212 */ /* 0x000fc800078e3cff */
[----:B------:R-:W-:Y:S02]  /*0160*/  ISETP.GT.U32.AND P2, PT, R11, R2, PT ;  /* 0x000000020b00720c */ /* 0x000fe40003f44070 */
[----:B------:R-:W-:-:S11]  /*0170*/  ISETP.GE.AND P0, PT, R4, RZ, PT ;  /* 0x000000ff0400720c */ /* 0x000fd60003f06270 */
[----:B------:R-:W-:Y:S02]  /*0180*/  @!P2 IMAD.IADD R2, R2, 0x1, -R11 ;  /* 0x000000010202a824 */ /* 0x000fe400078e0a0b */
[----:B------:R-:W-:-:S03]  /*0190*/  @!P2 VIADD R3, R3, 0x1 ;  /* 0x000000010303a836 */ /* 0x000fc60000000000 */
[----:B------:R-:W-:-:S13]  /*01a0*/  ISETP.GE.U32.AND P1, PT, R2, R11, PT ;  /* 0x0000000b0200720c */ /* 0x000fda0003f26070 */
[----:B------:R-:W-:Y:S02]  /*01b0*/  @P1 IADD3 R3, PT, PT, R3, 0x1, RZ ;  /* 0x0000000103031810 */ /* 0x000fe40007ffe0ff */
[----:B------:R-:W-:-:S03]  /*01c0*/  ISETP.NE.AND P1, PT, R0, RZ, PT ;  /* 0x000000ff0000720c */ /* 0x000fc60003f25270 */
[----:B------:R-:W-:-:S05]  /*01d0*/  @!P0 IMAD.MOV R3, RZ, RZ, -R3 ;  /* 0x000000ffff038224 */ /* 0x000fca00078e0a03 */
[----:B------:R-:W-:-:S04]  /*01e0*/  SEL R13, R8, R3, !P1 ;  /* 0x00000003080d7207 */ /* 0x000fc80004800000 */
[----:B-1----:R-:W-:-:S04]  /*01f0*/  ISETP.GE.AND P0, PT, R13, UR4, PT ;  /* 0x000000040d007c0c */ /* 0x002fc8000bf06270 */
[----:B------:R-:W-:-:S13]  /*0200*/  ISETP.LT.OR P0, PT, R0, RZ, P0 ;  /* 0x000000ff0000720c */ /* 0x000fda0000701670 */
[----:B------:R-:W-:Y:S05]  /*0210*/  @P0 EXIT ;  /* 0x000000000000094d */ /* 0x000fea0003800000 */
[----:B------:R-:W0:Y:S01]  /*0220*/  LDC.64 R4, c[0x0][0x388] ;  /* 0x0000e200ff047b82 */ /* 0x000e220000000a00 */
[----:B------:R-:W-:Y:S01]  /*0230*/  ISETP.GE.AND P2, PT, R9, RZ, PT ;  /* 0x000000ff0900720c */ /* 0x000fe20003f46270 */
[----:B------:R-:W-:Y:S01]  /*0240*/  IMAD.IADD R3, R2, 0x1, -R11 ;  /* 0x0000000102037824 */ /* 0x000fe200078e0a0b */
[-C--:B------:R-:W-:Y:S01]  /*0250*/  ISETP.GT.U32.AND P0, PT, R11, R2.reuse, PT ;  /* 0x000000020b00720c */ /* 0x080fe20003f04070 */
[----:B------:R-:W1:Y:S03]  /*0260*/  LDCU.64 UR4, c[0x0][0x358] ;  /* 0x00006b00ff0477ac */ /* 0x000e660008000a00 */
[----:B------:R-:W-:Y:S01]  /*0270*/  SEL R3, R3, R2, !P0 ;  /* 0x0000000203037207 */ /* 0x000fe20004000000 */
[----:B------:R-:W2:Y:S06]  /*0280*/  LDC.64 R6, c[0x0][0x390] ;  /* 0x0000e400ff067b82 */ /* 0x000eac0000000a00 */
[----:B------:R-:W-:-:S04]  /*0290*/  @!P2 IADD3 R3, PT, PT, -R3, RZ, RZ ;  /* 0x000000ff0303a210 */ /* 0x000fc80007ffe1ff */
[----:B------:R-:W-:Y:S02]  /*02a0*/  SEL R9, R8, R3, !P1 ;  /* 0x0000000308097207 */ /* 0x000fe40004800000 */
[----:B------:R-:W3:Y:S01]  /*02b0*/  LDC.64 R2, c[0x0][0x380] ;  /* 0x0000e000ff027b82 */ /* 0x000ee20000000a00 */
[----:B0-----:R-:W-:-:S06]  /*02c0*/  IMAD.WIDE R4, R13, 0x8, R4 ;  /* 0x000000080d047825 */ /* 0x001fcc00078e0204 */
[----:B-1----:R-:W4:Y:S01]  /*02d0*/  LDG.E.64 R4, desc[UR4][R4.64] ;  /* 0x0000000404047981 */ /* 0x002f22000c1e1b00 */
[----:B--2---:R-:W-:-:S06]  /*02e0*/  IMAD.WIDE R6, R9, 0x8, R6 ;  /* 0x0000000809067825 */ /* 0x004fcc00078e0206 */
[----:B------:R-:W4:Y:S01]  /*02f0*/  LDG.E.64 R6, desc[UR4][R6.64] ;  /* 0x0000000406067981 */ /* 0x000f22000c1e1b00 */
[----:B------:R-:W-:-:S04]  /*0300*/  IMAD R11, R13, R0, R9 ;  /* 0x000000000d0b7224 */ /* 0x000fc800078e0209 */
[----:B---3--:R-:W-:Y:S01]  /*0310*/  IMAD.WIDE R2, R11, 0x8, R2 ;  /* 0x000000080b027825 */ /* 0x008fe200078e0202 */
[----:B----4-:R-:W-:-:S07]  /*0320*/  DMUL R8, R4, R6 ;  /* 0x0000000604087228 */ /* 0x010fce0000000000 */
[----:B------:R-:W-:Y:S01]  /*0330*/  REDG.E.ADD.F64.RN.STRONG.GPU desc[UR4][R2.64], R8 ;  /* 0x00000008020079a6 */ /* 0x000fe2000c12ff04 */
[----:B------:R-:W-:Y:S05]  /*0340*/  EXIT ;  /* 0x000000000000794d */ /* 0x000fea0003800000 */
.L_x_5:
        /* <DEDUP_REMOVED lines=11> */
.L_x_90:


//--------------------- .text._Z20k_simple_rnn_forwardPdS_PKdii --------------------------
	.section	.text._Z20k_simple_rnn_forwardPdS_PKdii,"ax",@progbits
	.align	128
        .global         _Z20k_simple_rnn_forwardPdS_PKdii
        .type           _Z20k_simple_rnn_forwardPdS_PKdii,@function
        .size           _Z20k_simple_rnn_forwardPdS_PKdii,(.L_x_83 - _Z20k_simple_rnn_forwardPdS_PKdii)
        .other          _Z20k_simple_rnn_forwardPdS_PKdii,@"STO_CUDA_ENTRY STV_DEFAULT"
_Z20k_simple_rnn_forwardPdS_PKdii:
.text._Z20k_simple_rnn_forwardPdS_PKdii:
        /* <DEDUP_REMOVED lines=10> */
[----:B------:R-:W2:Y:S06]  /*00a0*/  LDCU UR6, c[0x0][0x39c] ;  /* 0x00007380ff0677ac */ /* 0x000eac0008000800 */
[----:B------:R-:W3:Y:S01]  /*00b0*/  LDC.64 R4, c[0x0][0x388] ;  /* 0x0000e200ff047b82 */ /* 0x000ee20000000a00 */
[----:B0-----:R-:W-:-:S06]  /*00c0*/  IMAD.WIDE R2, R0, 0x8, R2 ;  /* 0x0000000800027825 */ /* 0x001fcc00078e0202 */
[----:B-1----:R-:W4:Y:S01]  /*00d0*/  LDG.E.64 R2, desc[UR4][R2.64] ;  /* 0x0000000402027981 */ /* 0x002f22000c1e1b00 */
[----:B--2---:R-:W-:Y:S01]  /*00e0*/  UISETP.NE.AND UP0, UPT, UR6, 0x2, UPT ;  /* 0x000000020600788c */ /* 0x004fe2000bf05270 */
[----:B---3--:R-:W-:-:S05]  /*00f0*/  IMAD.WIDE R4, R0, 0x8, R4 ;  /* 0x0000000800047825 */ /* 0x008fca00078e0204 */
[----:B----4-:R0:W-:Y:S03]  /*0100*/  STG.E.64 desc[UR4][R4.64], R2 ;  /* 0x0000000204007986 */ /* 0x0101e6000c101b04 */
[----:B------:R-:W-:Y:S05]  /*0110*/  BRA.U !UP0, `(.L_x_6) ;  /* 0x0000000d08187547 */ /* 0x000fea000b800000 */
[----:B------:R-:W-:-:S09]  /*0120*/  UISETP.NE.AND UP0, UPT, UR6, 0x1, UPT ;  /* 0x000000010600788c */ /* 0x000fd2000bf05270 */
[----:B------:R-:W-:Y:S05]  /*0130*/  BRA.U !UP0, `(.L_x_7) ;  /* 0x00000005087c7547 */ /* 0x000fea000b800000 */
[----:B------:R-:W-:-:S09]  /*0140*/  UISETP.NE.AND UP0, UPT, UR6, URZ, UPT ;  /* 0x000000ff0600728c */ /* 0x000fd2000bf05270 */
[----:B------:R-:W-:Y:S05]  /*0150*/  BRA.U UP0, `(.L_x_8) ;  /* 0x0000000d002c7547 */ /* 0x000fea000b800000 */
[----:B------:R-:W-:Y:S01]  /*0160*/  DSETP.MIN.AND P0, P1, R2, 500, PT ;  /* 0x407f40000200742a */ /* 0x000fe20003900000 */
[----:B0-----:R-:W-:Y:S01]  /*0170*/  IMAD.MOV.U32 R4, RZ, RZ, R3 ;  /* 0x000000ffff047224 */ /* 0x001fe200078e0003 */
[----:B------:R-:W-:Y:S01]  /*0180*/  UMOV UR6, 0xfefa39ef ;  /* 0xfefa39ef00067882 */ /* 0x000fe20000000000 */
[----:B------:R-:W-:Y:S01]  /*0190*/  IMAD.MOV.U32 R6, RZ, RZ, 0x80000 ;  /* 0x00080000ff067424 */ /* 0x000fe200078e00ff */
[----:B------:R-:W-:Y:S01]  /*01a0*/  UMOV UR7, 0x3fe62e42 ;  /* 0x3fe62e4200077882 */ /* 0x000fe20000000000 */
[----:B------:R-:W-:Y:S01]  /*01b0*/  BSSY.RECONVERGENT B0, `(.L_x_9) ;  /* 0x0000044000007945 */ /* 0x000fe20003800200 */
[----:B------:R-:W-:Y:S02]  /*01c0*/  FSEL R5, R4, 3.98828125, P0 ;  /* 0x407f400004057808 */ /* 0x000fe40000000000 */
[----:B------:R-:W-:-:S06]  /*01d0*/  SEL R2, R2, RZ, P0 ;  /* 0x000000ff02027207 */ /* 0x000fcc0000000000 */
[----:B------:R-:W-:-:S05]  /*01e0*/  @P1 LOP3.LUT R5, R6, 0x407f4000, RZ, 0xfc, !PT ;  /* 0x407f400006051812 */ /* 0x000fca00078efcff */
[----:B------:R-:W-:Y:S02]  /*01f0*/  IMAD.MOV.U32 R3, RZ, RZ, R5 ;  /* 0x000000ffff037224 */ /* 0x000fe400078e0005 */
[----:B------:R-:W-:Y:S02]  /*0200*/  IMAD.MOV.U32 R5, RZ, RZ, 0x3ff71547 ;  /* 0x3ff71547ff057424 */ /* 0x000fe400078e00ff */
[----:B------:R-:W-:Y:S02]  /*0210*/  IMAD.MOV.U32 R4, RZ, RZ, R3 ;  /* 0x000000ffff047224 */ /* 0x000fe400078e0003 */
[----:B------:R-:W-:-:S06]  /*0220*/  DSETP.MAX.AND P0, P1, R2, -500, PT ;  /* 0xc07f40000200742a */ /* 0x000fcc000390f000 */
[----:B------:R-:W-:Y:S02]  /*0230*/  FSEL R7, R4, -3.98828125, P0 ;  /* 0xc07f400004077808 */ /* 0x000fe40000000000 */
[----:B------:R-:W-:Y:S02]  /*0240*/  MOV R4, 0x652b82fe ;  /* 0x652b82fe00047802 */ /* 0x000fe40000000f00 */
[----:B------:R-:W-:-:S04]  /*0250*/  SEL R2, R2, RZ, P0 ;  /* 0x000000ff02027207 */ /* 0x000fc80000000000 */
[----:B------:R-:W-:-:S05]  /*0260*/  @P1 LOP3.LUT R7, R6, 0xc07f4000, RZ, 0xfc, !PT ;  /* 0xc07f400006071812 */ /* 0x000fca00078efcff */
[----:B------:R-:W-:-:S06]  /*0270*/  IMAD.MOV.U32 R3, RZ, RZ, R7 ;  /* 0x000000ffff037224 */ /* 0x000fcc00078e0007 */
[----:B------:R-:W-:Y:S02]  /*0280*/  DFMA R4, R2, -R4, 6.75539944105574400000e+15 ;  /* 0x433800000204742b */ /* 0x000fe40000000804 */
[----:B------:R-:W-:-:S06]  /*0290*/  DADD R10, -RZ, -R2 ;  /* 0x00000000ff0a7229 */ /* 0x000fcc0000000902 */
[----:B------:R-:W-:-:S04]  /*02a0*/  DADD R6, R4, -6.75539944105574400000e+15 ;  /* 0xc338000004067429 */ /* 0x000fc80000000000 */
[----:B------:R-:W-:-:S04]  /*02b0*/  FSETP.GEU.AND P0, PT, |R11|, 4.1917929649353027344, PT ;  /* 0x4086232b0b00780b */ /* 0x000fc80003f0e200 */
[----:B------:R-:W-:Y:S01]  /*02c0*/  DFMA R8, R6, -UR6, -R2 ;  /* 0x8000000606087c2b */ /* 0x000fe20008000802 */
[----:B------:R-:W-:Y:S01]  /*02d0*/  UMOV UR6, 0x3b39803f ;  /* 0x3b39803f00067882 */ /* 0x000fe20000000000 */
[----:B------:R-:W-:-:S06]  /*02e0*/  UMOV UR7, 0x3c7abc9e ;  /* 0x3c7abc9e00077882 */ /* 0x000fcc0000000000 */
[----:B------:R-:W-:Y:S01]  /*02f0*/  DFMA R6, R6, -UR6, R8 ;  /* 0x8000000606067c2b */ /* 0x000fe20008000008 */
[----:B------:R-:W-:Y:S01]  /*0300*/  UMOV UR6, 0x69ce2bdf ;  /* 0x69ce2bdf00067882 */ /* 0x000fe20000000000 */
[----:B------:R-:W-:Y:S01]  /*0310*/  IMAD.MOV.U32 R8, RZ, RZ, -0x35dec16 ;  /* 0xfca213eaff087424 */ /* 0x000fe200078e00ff */
[----:B------:R-:W-:Y:S01]  /*0320*/  MOV R9, 0x3e928af3 ;  /* 0x3e928af300097802 */ /* 0x000fe20000000f00 */
[----:B------:R-:W-:-:S05]  /*0330*/  UMOV UR7, 0x3e5ade15 ;  /* 0x3e5ade1500077882 */ /* 0x000fca0000000000 */
[----:B------:R-:W-:Y:S01]  /*0340*/  DFMA R8, R6, UR6, R8 ;  /* 0x0000000606087c2b */ /* 0x000fe20008000008 */
[----:B------:R-:W-:Y:S01]  /*0350*/  UMOV UR6, 0x62401315 ;  /* 0x6240131500067882 */ /* 0x000fe20000000000 */
[----:B------:R-:W-:-:S06]  /*0360*/  UMOV UR7, 0x3ec71dee ;  /* 0x3ec71dee00077882 */ /* 0x000fcc0000000000 */
[----:B------:R-:W-:Y:S01]  /*0370*/  DFMA R8, R6, R8, UR6 ;  /* 0x0000000606087e2b */ /* 0x000fe20008000008 */
        /* <DEDUP_REMOVED lines=20> */
[----:B------:R-:W-:-:S08]  /*04c0*/  DFMA R8, R6, R8, UR6 ;  /* 0x0000000606087e2b */ /* 0x000fd00008000008 */
[----:B------:R-:W-:-:S08]  /*04d0*/  DFMA R8, R6, R8, 1 ;  /* 0x3ff000000608742b */ /* 0x000fd00000000008 */
[----:B------:R-:W-:-:S10]  /*04e0*/  DFMA R8, R6, R8, 1 ;  /* 0x3ff000000608742b */ /* 0x000fd40000000008 */
[----:B------:R-:W-:Y:S02]  /*04f0*/  IMAD R7, R4, 0x100000, R9 ;  /* 0x0010000004077824 */ /* 0x000fe400078e0209 */
[----:B------:R-:W-:Y:S01]  /*0500*/  IMAD.MOV.U32 R6, RZ, RZ, R8 ;  /* 0x000000ffff067224 */ /* 0x000fe200078e0008 */
[----:B------:R-:W-:Y:S06]  /*0510*/  @!P0 BRA `(.L_x_10) ;  /* 0x0000000000348947 */ /* 0x000fec0003800000 */
[----:B------:R-:W-:Y:S01]  /*0520*/  FSETP.GEU.AND P1, PT, |R11|, 4.2275390625, PT ;  /* 0x408748000b00780b */ /* 0x000fe20003f2e200 */
[C---:B------:R-:W-:Y:S02]  /*0530*/  DADD R6, -R2.reuse, +INF ;  /* 0x7ff0000002067429 */ /* 0x040fe40000000100 */
[----:B------:R-:W-:-:S08]  /*0540*/  DSETP.GT.AND P0, PT, R2, RZ, PT ;  /* 0x000000ff0200722a */ /* 0x000fd00003f04000 */
[----:B------:R-:W-:Y:S02]  /*0550*/  FSEL R6, R6, RZ, !P0 ;  /* 0x000000ff06067208 */ /* 0x000fe40004000000 */
[----:B------:R-:W-:Y:S01]  /*0560*/  @!P1 LEA.HI R5, R4, R4, RZ, 0x1 ;  /* 0x0000000404059211 */ /* 0x000fe200078f08ff */
[----:B------:R-:W-:Y:S01]  /*0570*/  @!P1 IMAD.MOV.U32 R2, RZ, RZ, R8 ;  /* 0x000000ffff029224 */ /* 0x000fe200078e0008 */
[----:B------:R-:W-:Y:S02]  /*0580*/  FSEL R7, R7, RZ, !P0 ;  /* 0x000000ff07077208 */ /* 0x000fe40004000000 */
[----:B------:R-:W-:-:S04]  /*0590*/  @!P1 SHF.R.S32.HI R5, RZ, 0x1, R5 ;  /* 0x00000001ff059819 */ /* 0x000fc80000011405 */
[----:B------:R-:W-:Y:S01]  /*05a0*/  @!P1 LEA R3, R5, R9, 0x14 ;  /* 0x0000000905039211 */ /* 0x000fe200078ea0ff */
[----:B------:R-:W-:-:S05]  /*05b0*/  @!P1 IMAD.IADD R4, R4, 0x1, -R5 ;  /* 0x0000000104049824 */ /* 0x000fca00078e0a05 */
[----:B------:R-:W-:Y:S01]  /*05c0*/  @!P1 LEA R5, R4, 0x3ff00000, 0x14 ;  /* 0x3ff0000004059811 */ /* 0x000fe200078ea0ff */
[----:B------:R-:W-:-:S06]  /*05d0*/  @!P1 IMAD.MOV.U32 R4, RZ, RZ, RZ ;  /* 0x000000ffff049224 */ /* 0x000fcc00078e00ff */
[----:B------:R-:W-:-:S11]  /*05e0*/  @!P1 DMUL R6, R2, R4 ;  /* 0x0000000402069228 */ /* 0x000fd60000000000 */
.L_x_10:
[----:B------:R-:W-:Y:S05]  /*05f0*/  BSYNC.RECONVERGENT B0 ;  /* 0x0000000000007941 */ /* 0x000fea0003800200 */
.L_x_9:
[----:B------:R-:W-:Y:S01]  /*0600*/  DADD R8, R6, 1 ;  /* 0x3ff0000006087429 */ /* 0x000fe20000000000 */
[----:B------:R-:W-:Y:S05]  /*0610*/  BSSY.RECONVERGENT B0, `(.L_x_11) ;  /* 0x0000010000007945 */ /* 0x000fea0003800200 */
[----:B------:R-:W0:Y:S04]  /*0620*/  MUFU.RCP64H R3, R9 ;  /* 0x0000000900037308 */ /* 0x000e280000001800 */
[----:B------:R-:W-:-:S05]  /*0630*/  VIADD R2, R9, 0x300402 ;  /* 0x0030040209027836 */ /* 0x000fca0000000000 */
[----:B------:R-:W-:Y:S01]  /*0640*/  FSETP.GEU.AND P0, PT, |R2|, 5.8789094863358348022e-39, PT ;  /* 0x004004020200780b */ /* 0x000fe20003f0e200 */
[----:B0-----:R-:W-:-:S08]  /*0650*/  DFMA R4, -R8, R2, 1 ;  /* 0x3ff000000804742b */ /* 0x001fd00000000102 */
[----:B------:R-:W-:-:S08]  /*0660*/  DFMA R4, R4, R4, R4 ;  /* 0x000000040404722b */ /* 0x000fd00000000004 */
[----:B------:R-:W-:-:S08]  /*0670*/  DFMA R4, R2, R4, R2 ;  /* 0x000000040204722b */ /* 0x000fd00000000002 */
[----:B------:R-:W-:-:S08]  /*0680*/  DFMA R6, -R8, R4, 1 ;  /* 0x3ff000000806742b */ /* 0x000fd00000000104 */
[----:B------:R-:W-:Y:S01]  /*0690*/  DFMA R2, R4, R6, R4 ;  /* 0x000000060402722b */ /* 0x000fe20000000004 */
[----:B------:R-:W-:Y:S10]  /*06a0*/  @P0 BRA `(.L_x_12) ;  /* 0x0000000000180947 */ /* 0x000ff40003800000 */
[----:B------:R-:W-:-:S04]  /*06b0*/  LOP3.LUT R2, R9, 0x7fffffff, RZ, 0xc0, !PT ;  /* 0x7fffffff09027812 */ /* 0x000fc800078ec0ff */
[----:B------:R-:W-:Y:S02]  /*06c0*/  IADD3 R3, PT, PT, R2, -0x100000, RZ ;  /* 0xfff0000002037810 */ /* 0x000fe40007ffe0ff */
[----:B------:R-:W-:-:S07]  /*06d0*/  MOV R2, 0x6f0 ;  /* 0x000006f000027802 */ /* 0x000fce0000000f00 */
[----:B------:R-:W-:Y:S05]  /*06e0*/  CALL.REL.NOINC `($__internal_0_$__cuda_sm20_dblrcp_rn_slowpath_v3) ;  /* 0x0000000400d87944 */ /* 0x000fea0003c00000 */
[----:B------:R-:W-:Y:S02]  /*06f0*/  IMAD.MOV.U32 R2, RZ, RZ, R6 ;  /* 0x000000ffff027224 */ /* 0x000fe400078e0006 */
[----:B------:R-:W-:-:S07]  /*0700*/  IMAD.MOV.U32 R3, RZ, RZ, R7 ;  /* 0x000000ffff037224 */ /* 0x000fce00078e0007 */
.L_x_12:
[----:B------:R-:W-:Y:S05]  /*0710*/  BSYNC.RECONVERGENT B0 ;  /* 0x0000000000007941 */ /* 0x000fea0003800200 */
.L_x_11:
[----:B------:R-:W-:Y:S05]  /*0720*/  BRA `(.L_x_8) ;  /* 0x0000000400b87947 */ /* 0x000fea0003800000 */
.L_x_7:
[----:B0-----:R-:W-:Y:S01]  /*0730*/  LOP3.LUT R5, R3, 0x7fffffff, RZ, 0xc0, !PT ;  /* 0x7fffffff03057812 */ /* 0x001fe200078ec0ff */
[----:B------:R-:W-:Y:S01]  /*0740*/  IMAD.MOV.U32 R4, RZ, RZ, R2 ;  /* 0x000000ffff047224 */ /* 0x000fe200078e0002 */
[----:B------:R-:W-:Y:S01]  /*0750*/  UMOV UR6, 0x24dd2f1a ;  /* 0x24dd2f1a00067882 */ /* 0x000fe20000000000 */
[----:B------:R-:W-:Y:S01]  /*0760*/  UMOV UR7, 0x3fe4f922 ;  /* 0x3fe4f92200077882 */ /* 0x000fe20000000000 */
[----:B------:R-:W-:Y:S03]  /*0770*/  BSSY.RECONVERGENT B0, `(.L_x_13) ;  /* 0x000005f000007945 */ /* 0x000fe60003800200 */
[----:B------:R-:W-:-:S14]  /*0780*/  DSETP.GE.AND P0, PT, R4, UR6, PT ;  /* 0x0000000604007e2a */ /* 0x000fdc000bf06000 */
[----:B------:R-:W-:Y:S05]  /*0790*/  @!P0 BRA `(.L_x_14) ;  /* 0x0000000000e48947 */ /* 0x000fea0003800000 */
[----:B------:R-:W-:Y:S01]  /*07a0*/  DADD R8, R4, R4 ;  /* 0x0000000004087229 */ /* 0x000fe20000000004 */
[----:B------:R-:W-:Y:S01]  /*07b0*/  UMOV UR6, 0xfefa39ef ;  /* 0xfefa39ef00067882 */ /* 0x000fe20000000000 */
[----:B------:R-:W-:Y:S01]  /*07c0*/  UMOV UR7, 0x3fe62e42 ;  /* 0x3fe62e4200077882 */ /* 0x000fe20000000000 */
[----:B------:R-:W-:Y:S01]  /*07d0*/  MOV R10, 0xf89b6999 ;  /* 0xf89b6999000a7802 */ /* 0x000fe20000000f00 */
[----:B------:R-:W-:Y:S01]  /*07e0*/  IMAD.MOV.U32 R11, RZ, RZ, 0x3e928a27 ;  /* 0x3e928a27ff0b7424 */ /* 0x000fe200078e00ff */
[----:B------:R-:W-:Y:S01]  /*07f0*/  ISETP.GT.U32.AND P0, PT, R5, 0x40330fc1, PT ;  /* 0x40330fc10500780c */ /* 0x000fe20003f04070 */
[----:B------:R-:W0:Y:S02]  /*0800*/  F2F.F32.F64 R2, R8 ;  /* 0x0000000800027310 */ /* 0x000e240000301000 */
[----:B0-----:R-:W-:-:S06]  /*0810*/  FMUL R2, R2, 1.4426950216293334961 ;  /* 0x3fb8aa3b02027820 */ /* 0x001fcc0000400000 */
[----:B------:R-:W0:Y:S08]  /*0820*/  FRND R2, R2 ;  /* 0x0000000200027307 */ /* 0x000e300000201000 */
[----:B0-----:R0:W1:Y:S08]  /*0830*/  F2F.F64.F32 R6, R2 ;  /* 0x0000000200067310 */ /* 0x0010700000201800 */
[----:B0-----:R-:W0:Y:S01]  /*0840*/  MUFU.EX2 R2, R2 ;  /* 0x0000000200027308 */ /* 0x001e220000000800 */
[----:B-1----:R-:W-:Y:S01]  /*0850*/  DFMA R6, R6, -UR6, R8 ;  /* 0x8000000606067c2b */ /* 0x002fe20008000008 */
[----:B------:R-:W-:Y:S01]  /*0860*/  UMOV UR6, 0xa4741b81 ;  /* 0xa4741b8100067882 */ /* 0x000fe20000000000 */
[----:B------:R-:W-:-:S06]  /*0870*/  UMOV UR7, 0x3e5ae904 ;  /* 0x3e5ae90400077882 */ /* 0x000fcc0000000000 */
[C---:B------:R-:W-:Y:S01]  /*0880*/  DFMA R10, R6.reuse, UR6, R10 ;  /* 0x00000006060a7c2b */ /* 0x040fe2000800000a */
[----:B------:R-:W-:Y:S01]  /*0890*/  UMOV UR6, 0x15ff7e07 ;  /* 0x15ff7e0700067882 */ /* 0x000fe20000000000 */
[----:B------:R-:W-:Y:S01]  /*08a0*/  UMOV UR7, 0x3ec71de7 ;  /* 0x3ec71de700077882 */ /* 0x000fe20000000000 */
[----:B0-----:R-:W0:Y:S05]  /*08b0*/  F2F.F64.F32 R8, R2 ;  /* 0x0000000200087310 */ /* 0x001e2a0000201800 */
[----:B------:R-:W-:Y:S01]  /*08c0*/  DFMA R10, R6, R10, UR6 ;  /* 0x00000006060a7e2b */ /* 0x000fe2000800000a */
[----:B------:R-:W-:Y:S01]  /*08d0*/  UMOV UR6, 0x6b0ac45a ;  /* 0x6b0ac45a00067882 */ /* 0x000fe20000000000 */
[----:B------:R-:W-:-:S06]  /*08e0*/  UMOV UR7, 0x3efa019a ;  /* 0x3efa019a00077882 */ /* 0x000fcc0000000000 */
[----:B------:R-:W-:Y:S01]  /*08f0*/  DFMA R10, R6, R10, UR6 ;  /* 0x00000006060a7e2b */ /* 0x000fe2000800000a */
[----:B------:R-:W-:Y:S01]  /*0900*/  UMOV UR6, 0x17eed94f ;  /* 0x17eed94f00067882 */ /* 0x000fe20000000000 */
[----:B------:R-:W-:Y:S01]  /*0910*/  UMOV UR7, 0x3f2a01a0 ;  /* 0x3f2a01a000077882 */ /* 0x000fe20000000000 */
[----:B0-----:R-:W-:-:S05]  /*0920*/  DADD R12, -R8, 1 ;  /* 0x3ff00000080c7429 */ /* 0x001fca0000000100 */
        /* <DEDUP_REMOVED lines=16> */
[----:B------:R-:W-:-:S08]  /*0a30*/  DMUL R10, R6, R10 ;  /* 0x0000000a060a7228 */ /* 0x000fd00000000000 */
[----:B------:R-:W-:Y:S01]  /*0a40*/  DFMA R10, R6, R10, R6 ;  /* 0x0000000a060a722b */ /* 0x000fe20000000006 */
[----:B------:R-:W-:-:S07]  /*0a50*/  IMAD.MOV.U32 R6, RZ, RZ, RZ ;  /* 0x000000ffff067224 */ /* 0x000fce00078e00ff */
[----:B------:R-:W-:-:S08]  /*0a60*/  DFMA R10, -R10, R8, R12 ;  /* 0x000000080a0a722b */ /* 0x000fd0000000010c */
[----:B------:R-:W-:-:S06]  /*0a70*/  DADD R10, -R10, 2 ;  /* 0x400000000a0a7429 */ /* 0x000fcc0000000100 */
[----:B------:R-:W0:Y:S02]  /*0a80*/  MUFU.RCP64H R7, R11 ;  /* 0x0000000b00077308 */ /* 0x000e240000001800 */
[----:B0-----:R-:W-:-:S08]  /*0a90*/  DFMA R8, -R10, R6, 1 ;  /* 0x3ff000000a08742b */ /* 0x001fd00000000106 */
[----:B------:R-:W-:-:S08]  /*0aa0*/  DFMA R8, R8, R8, R8 ;  /* 0x000000080808722b */ /* 0x000fd00000000008 */
[----:B------:R-:W-:Y:S01]  /*0ab0*/  DFMA R8, R6, R8, R6 ;  /* 0x000000080608722b */ /* 0x000fe20000000006 */
[----:B------:R-:W-:Y:S01]  /*0ac0*/  IMAD.MOV.U32 R6, RZ, RZ, 0x0 ;  /* 0x00000000ff067424 */ /* 0x000fe200078e00ff */
[----:B------:R-:W-:-:S06]  /*0ad0*/  MOV R7, 0x40000000 ;  /* 0x4000000000077802 */ /* 0x000fcc0000000f00 */
[----:B------:R-:W-:-:S10]  /*0ae0*/  DFMA R8, R8, -R6, 1 ;  /* 0x3ff000000808742b */ /* 0x000fd40000000806 */
[----:B------:R-:W-:Y:S02]  /*0af0*/  FSEL R5, R9, 1.875, !P0 ;  /* 0x3ff0000009057808 */ /* 0x000fe40004000000 */
[----:B------:R-:W-:Y:S02]  /*0b00*/  FSEL R2, R8, RZ, !P0 ;  /* 0x000000ff08027208 */ /* 0x000fe40004000000 */
[----:B------:R-:W-:Y:S01]  /*0b10*/  LOP3.LUT R3, R5, 0x80000000, R3, 0xb8, !PT ;  /* 0x8000000005037812 */ /* 0x000fe200078eb803 */
[----:B------:R-:W-:Y:S06]  /*0b20*/  BRA `(.L_x_15) ;  /* 0x00000000008c7947 */ /* 0x000fec0003800000 */
.L_x_14:
[----:B------:R-:W-:Y:S01]  /*0b30*/  DMUL R4, R2, R2 ;  /* 0x0000000202047228 */ /* 0x000fe20000000000 */
[----:B------:R-:W-:Y:S01]  /*0b40*/  IMAD.MOV.U32 R6, RZ, RZ, 0x420afc3d ;  /* 0x420afc3dff067424 */ /* 0x000fe200078e00ff */
[----:B------:R-:W-:Y:S01]  /*0b50*/  UMOV UR6, 0xe2f5e964 ;  /* 0xe2f5e96400067882 */ /* 0x000fe20000000000 */
[----:B------:R-:W-:Y:S01]  /*0b60*/  IMAD.MOV.U32 R7, RZ, RZ, 0x3f14359f ;  /* 0x3f14359fff077424 */ /* 0x000fe200078e00ff */
[----:B------:R-:W-:-:S05]  /*0b70*/  UMOV UR7, 0x3ef0bc46 ;  /* 0x3ef0bc4600077882 */ /* 0x000fca0000000000 */
[----:B------:R-:W-:Y:S01]  /*0b80*/  DFMA R6, R4, -UR6, R6 ;  /* 0x8000000604067c2b */ /* 0x000fe20008000006 */
[----:B------:R-:W-:Y:S01]  /*0b90*/  UMOV UR6, 0x728c5d84 ;  /* 0x728c5d8400067882 */ /* 0x000fe20000000000 */
[----:B------:R-:W-:-:S06]  /*0ba0*/  UMOV UR7, 0x3f2df9f0 ;  /* 0x3f2df9f000077882 */ /* 0x000fcc0000000000 */
[----:B------:R-:W-:Y:S01]  /*0bb0*/  DFMA R6, R4, R6, -UR6 ;  /* 0x8000000604067e2b */ /* 0x000fe20008000006 */
[----:B------:R-:W-:Y:S01]  /*0bc0*/  UMOV UR6, 0xcec4f033 ;  /* 0xcec4f03300067882 */ /* 0x000fe20000000000 */
[----:B------:R-:W-:-:S06]  /*0bd0*/  UMOV UR7, 0x3f4337d1 ;  /* 0x3f4337d100077882 */ /* 0x000fcc0000000000 */
[----:B------:R-:W-:Y:S01]  /*0be0*/  DFMA R6, R4, R6, UR6 ;  /* 0x0000000604067e2b */ /* 0x000fe20008000006 */
        /* <DEDUP_REMOVED lines=20> */
[----:B------:R-:W-:-:S08]  /*0d30*/  DFMA R6, R4, R6, -UR6 ;  /* 0x8000000604067e2b */ /* 0x000fd00008000006 */
[----:B------:R-:W-:-:S08]  /*0d40*/  DFMA R6, R4, R6, RZ ;  /* 0x000000060406722b */ /* 0x000fd000000000ff */
[----:B------:R-:W-:-:S11]  /*0d50*/  DFMA R2, R2, R6, R2 ;  /* 0x000000060202722b */ /* 0x000fd60000000002 */
.L_x_15:
[----:B------:R-:W-:Y:S05]  /*0d60*/  BSYNC.RECONVERGENT B0 ;  /* 0x0000000000007941 */ /* 0x000fea0003800200 */
.L_x_13:
[----:B------:R-:W-:Y:S05]  /*0d70*/  BRA `(.L_x_8) ;  /* 0x0000000000247947 */ /* 0x000fea0003800000 */
.L_x_6:
[----:B------:R-:W-:Y:S01]  /*0d80*/  DSETP.MAX.AND P0, P1, RZ, R2, PT ;  /* 0x00000002ff00722a */ /* 0x000fe2000390f000 */
[----:B------:R-:W-:Y:S01]  /*0d90*/  IMAD.MOV.U32 R7, RZ, RZ, R3 ;  /* 0x000000ffff077224 */ /* 0x000fe200078e0003 */
[----:B0-----:R-:W-:Y:S01]  /*0da0*/  MOV R4, RZ ;  /* 0x000000ff00047202 */ /* 0x001fe20000000f00 */
[----:B------:R-:W-:Y:S02]  /*0db0*/  IMAD.MOV.U32 R5, RZ, RZ, R2 ;  /* 0x000000ffff057224 */ /* 0x000fe400078e0002 */
[----:B------:R-:W-:Y:S01]  /*0dc0*/  IMAD.MOV.U32 R2, RZ, RZ, RZ ;  /* 0x000000ffff027224 */ /* 0x000fe200078e00ff */
[----:B------:R-:W-:-:S04]  /*0dd0*/  FSEL R9, R4, R7, P0 ;  /* 0x0000000704097208 */ /* 0x000fc80000000000 */
[----:B------:R-:W-:-:S04]  /*0de0*/  SEL R2, R2, R5, P0 ;  /* 0x0000000502027207 */ /* 0x000fc80000000000 */
[----:B------:R-:W-:-:S05]  /*0df0*/  @P1 LOP3.LUT R9, R7, 0x80000, RZ, 0xfc, !PT ;  /* 0x0008000007091812 */ /* 0x000fca00078efcff */
[----:B------:R-:W-:-:S07]  /*0e00*/  IMAD.MOV.U32 R3, RZ, RZ, R9 ;  /* 0x000000ffff037224 */ /* 0x000fce00078e0009 */
.L_x_8:
[----:B0-----:R-:W0:Y:S02]  /*0e10*/  LDC.64 R4, c[0x0][0x380] ;  /* 0x0000e000ff047b82 */ /* 0x001e240000000a00 */
[----:B0-----:R-:W-:-:S05]  /*0e20*/  IMAD.WIDE R4, R0, 0x8, R4 ;  /* 0x0000000800047825 */ /* 0x001fca00078e0204 */
[----:B------:R-:W-:Y:S01]  /*0e30*/  STG.E.64 desc[UR4][R4.64], R2 ;  /* 0x0000000204007986 */ /* 0x000fe2000c101b04 */
[----:B------:R-:W-:Y:S05]  /*0e40*/  EXIT ;  /* 0x000000000000794d */ /* 0x000fea0003800000 */
        .weak           $__internal_0_$__cuda_sm20_dblrcp_rn_slowpath_v3
        .type           $__internal_0_$__cuda_sm20_dblrcp_rn_slowpath_v3,@function
        .size           $__internal_0_$__cuda_sm20_dblrcp_rn_slowpath_v3,(.L_x_83 - $__internal_0_$__cuda_sm20_dblrcp_rn_slowpath_v3)
$__internal_0_$__cuda_sm20_dblrcp_rn_slowpath_v3:
[----:B------:R-:W-:Y:S01]  /*0e50*/  MOV R4, R8 ;  /* 0x0000000800047202 */ /* 0x000fe20000000f00 */
[----:B------:R-:W-:Y:S01]  /*0e60*/  IMAD.MOV.U32 R5, RZ, RZ, R9 ;  /* 0x000000ffff057224 */ /* 0x000fe200078e0009 */
[----:B------:R-:W-:Y:S05]  /*0e70*/  BSSY.RECONVERGENT B1, `(.L_x_16) ;  /* 0x0000025000017945 */ /* 0x000fea0003800200 */
[----:B------:R-:W-:-:S14]  /*0e80*/  DSETP.GTU.AND P0, PT, |R4|, +INF , PT ;  /* 0x7ff000000400742a */ /* 0x000fdc0003f0c200 */
[----:B------:R-:W-:Y:S05]  /*0e90*/  @P0 BRA `(.L_x_17) ;  /* 0x0000000000800947 */ /* 0x000fea0003800000 */
[----:B------:R-:W-:-:S05]  /*0ea0*/  LOP3.LUT R8, R9, 0x7fffffff, RZ, 0xc0, !PT ;  /* 0x7fffffff09087812 */ /* 0x000fca00078ec0ff */
[----:B------:R-:W-:-:S05]  /*0eb0*/  VIADD R6, R8, 0xffffffff ;  /* 0xffffffff08067836 */ /* 0x000fca0000000000 */
[----:B------:R-:W-:-:S13]  /*0ec0*/  ISETP.GE.U32.AND P0, PT, R6, 0x7fefffff, PT ;  /* 0x7fefffff0600780c */ /* 0x000fda0003f06070 */
[----:B------:R-:W-:Y:S01]  /*0ed0*/  @P0 LOP3.LUT R7, R5, 0x7ff00000, RZ, 0x3c, !PT ;  /* 0x7ff0000005070812 */ /* 0x000fe200078e3cff */
[----:B------:R-:W-:Y:S01]  /*0ee0*/  @P0 IMAD.MOV.U32 R6, RZ, RZ, RZ ;  /* 0x000000ffff060224 */ /* 0x000fe200078e00ff */
[----:B------:R-:W-:Y:S06]  /*0ef0*/  @P0 BRA `(.L_x_18) ;  /* 0x0000000000700947 */ /* 0x000fec0003800000 */
[----:B------:R-:W-:-:S13]  /*0f00*/  ISETP.GE.U32.AND P0, PT, R8, 0x1000001, PT ;  /* 0x010000010800780c */ /* 0x000fda0003f06070 */
[----:B------:R-:W-:Y:S05]  /*0f10*/  @!P0 BRA `(.L_x_19) ;  /* 0x0000000000388947 */ /* 0x000fea0003800000 */
[----:B------:R-:W-:Y:S01]  /*0f20*/  IADD3 R7, PT, PT, R5, -0x3fe00000, RZ ;  /* 0xc020000005077810 */ /* 0x000fe20007ffe0ff */
[----:B------:R-:W-:Y:S02]  /*0f30*/  IMAD.MOV.U32 R6, RZ, RZ, R4 ;  /* 0x000000ffff067224 */ /* 0x000fe400078e0004 */
[----:B------:R-:W-:Y:S01]  /*0f40*/  IMAD.MOV.U32 R8, RZ, RZ, R3 ;  /* 0x000000ffff087224 */ /* 0x000fe200078e0003 */
[----:B------:R-:W0:Y:S05]  /*0f50*/  MUFU.RCP64H R9, R7 ;  /* 0x0000000700097308 */ /* 0x000e2a0000001800 */
[----:B0-----:R-:W-:-:S08]  /*0f60*/  DFMA R10, -R6, R8, 1 ;  /* 0x3ff00000060a742b */ /* 0x001fd00000000108 */
[----:B------:R-:W-:-:S08]  /*0f70*/  DFMA R10, R10, R10, R10 ;  /* 0x0000000a0a0a722b */ /* 0x000fd0000000000a */
[----:B------:R-:W-:-:S08]  /*0f80*/  DFMA R10, R8, R10, R8 ;  /* 0x0000000a080a722b */ /* 0x000fd00000000008 */
[----:B------:R-:W-:-:S08]  /*0f90*/  DFMA R8, -R6, R10, 1 ;  /* 0x3ff000000608742b */ /* 0x000fd0000000010a */
[----:B------:R-:W-:-:S08]  /*0fa0*/  DFMA R8, R10, R8, R10 ;  /* 0x000000080a08722b */ /* 0x000fd0000000000a */
[----:B------:R-:W-:-:S08]  /*0fb0*/  DMUL R8, R8, 2.2250738585072013831e-308 ;  /* 0x0010000008087828 */ /* 0x000fd00000000000 */
[----:B------:R-:W-:-:S08]  /*0fc0*/  DFMA R4, -R4, R8, 1 ;  /* 0x3ff000000404742b */ /* 0x000fd00000000108 */
[----:B------:R-:W-:-:S08]  /*0fd0*/  DFMA R4, R4, R4, R4 ;  /* 0x000000040404722b */ /* 0x000fd00000000004 */
[----:B------:R-:W-:Y:S01]  /*0fe0*/  DFMA R6, R8, R4, R8 ;  /* 0x000000040806722b */ /* 0x000fe20000000008 */
[----:B------:R-:W-:Y:S10]  /*0ff0*/  BRA `(.L_x_18) ;  /* 0x0000000000307947 */ /* 0x000ff40003800000 */
.L_x_19:
[----:B------:R-:W-:Y:S01]  /*1000*/  DMUL R4, R4, 8.11296384146066816958e+31 ;  /* 0x4690000004047828 */ /* 0x000fe20000000000 */
[----:B------:R-:W-:-:S05]  /*1010*/  IMAD.MOV.U32 R6, RZ, RZ, R3 ;  /* 0x000000ffff067224 */ /* 0x000fca00078e0003 */
[----:B------:R-:W0:Y:S02]  /*1020*/  MUFU.RCP64H R7, R5 ;  /* 0x0000000500077308 */ /* 0x000e240000001800 */
[----:B0-----:R-:W-:-:S08]  /*1030*/  DFMA R8, -R4, R6, 1 ;  /* 0x3ff000000408742b */ /* 0x001fd00000000106 */
[----:B------:R-:W-:-:S08]  /*1040*/  DFMA R8, R8, R8, R8 ;  /* 0x000000080808722b */ /* 0x000fd00000000008 */
[----:B------:R-:W-:-:S08]  /*1050*/  DFMA R8, R6, R8, R6 ;  /* 0x000000080608722b */ /* 0x000fd00000000006 */
[----:B------:R-:W-:-:S08]  /*1060*/  DFMA R6, -R4, R8, 1 ;  /* 0x3ff000000406742b */ /* 0x000fd00000000108 */
[----:B------:R-:W-:-:S08]  /*1070*/  DFMA R6, R8, R6, R8 ;  /* 0x000000060806722b */ /* 0x000fd00000000008 */
[----:B------:R-:W-:Y:S01]  /*1080*/  DMUL R6, R6, 8.11296384146066816958e+31 ;  /* 0x4690000006067828 */ /* 0x000fe20000000000 */
[----:B------:R-:W-:Y:S10]  /*1090*/  BRA `(.L_x_18) ;  /* 0x0000000000087947 */ /* 0x000ff40003800000 */
.L_x_17:
[----:B------:R-:W-:Y:S02]  /*10a0*/  LOP3.LUT R7, R5, 0x80000, RZ, 0xfc, !PT ;  /* 0x0008000005077812 */ /* 0x000fe400078efcff */
[----:B------:R-:W-:-:S07]  /*10b0*/  MOV R6, R4 ;  /* 0x0000000400067202 */ /* 0x000fce0000000f00 */
.L_x_18:
[----:B------:R-:W-:Y:S05]  /*10c0*/  BSYNC.RECONVERGENT B1 ;  /* 0x0000000000017941 */ /* 0x000fea0003800200 */
.L_x_16:
[----:B------:R-:W-:-:S04]  /*10d0*/  IMAD.MOV.U32 R3, RZ, RZ, 0x0 ;  /* 0x00000000ff037424 */ /* 0x000fc800078e00ff */
[----:B------:R-:W-:Y:S05]  /*10e0*/  RET.REL.NODEC R2 `(_Z20k_simple_rnn_forwardPdS_PKdii) ;  /* 0xffffffec02c47950 */ /* 0x000fea0003c3ffff */
.L_x_20:
        /* <DEDUP_REMOVED lines=9> */
.L_x_83:


//--------------------- .text._Z12k_gru_hiddenPdS_PKdS1_S1_i --------------------------
	.section	.text._Z12k_gru_hiddenPdS_PKdS1_S1_i,"ax",@progbits
	.align	128
        .global         _Z12k_gru_hiddenPdS_PKdS1_S1_i
        .type           _Z12k_gru_hiddenPdS_PKdS1_S1_i,@function
        .size           _Z12k_gru_hiddenPdS_PKdS1_S1_i,(.L_x_92 - _Z12k_gru_hiddenPdS_PKdS1_S1_i)
        .other          _Z12k_gru_hiddenPdS_PKdS1_S1_i,@"STO_CUDA_ENTRY STV_DEFAULT"
_Z12k_gru_hiddenPdS_PKdS1_S1_i:
.text._Z12k_gru_hiddenPdS_PKdS1_S1_i:
        /* <DEDUP_REMOVED lines=10> */
[----:B0-----:R-:W-:-:S06]  /*00a0*/  IMAD.WIDE R2, R0, 0x8, R2 ;  /* 0x0000000800027825 */ /* 0x001fcc00078e0202 */
[----:B-1----:R-:W2:Y:S01]  /*00b0*/  LDG.E.64 R2, desc[UR4][R2.64] ;  /* 0x0000000402027981 */ /* 0x002ea2000c1e1b00 */
[----:B------:R-:W-:Y:S01]  /*00c0*/  UMOV UR6, 0x24dd2f1a ;  /* 0x24dd2f1a00067882 */ /* 0x000fe20000000000 */
[----:B------:R-:W-:Y:S01]  /*00d0*/  UMOV UR7, 0x3fe4f922 ;  /* 0x3fe4f92200077882 */ /* 0x000fe20000000000 */
[----:B------:R-:W-:Y:S01]  /*00e0*/  BSSY.RECONVERGENT B0, `(.L_x_21) ;  /* 0x0000061000007945 */ /* 0x000fe20003800200 */
[----:B--2---:R-:W-:Y:S02]  /*00f0*/  LOP3.LUT R5, R3, 0x7fffffff, RZ, 0xc0, !PT ;  /* 0x7fffffff03057812 */ /* 0x004fe400078ec0ff */
[----:B------:R-:W-:-:S06]  /*0100*/  MOV R4, R2 ;  /* 0x0000000200047202 */ /* 0x000fcc0000000f00 */
[----:B------:R-:W-:-:S14]  /*0110*/  DSETP.GE.AND P0, PT, R4, UR6, PT ;  /* 0x0000000604007e2a */ /* 0x000fdc000bf06000 */
[----:B------:R-:W-:Y:S05]  /*0120*/  @!P0 BRA `(.L_x_22) ;  /* 0x0000000000e48947 */ /* 0x000fea0003800000 */
[----:B------:R-:W-:Y:S01]  /*0130*/  DADD R8, R4, R4 ;  /* 0x0000000004087229 */ /* 0x000fe20000000004 */
[----:B------:R-:W-:Y:S01]  /*0140*/  UMOV UR6, 0xfefa39ef ;  /* 0xfefa39ef00067882 */ /* 0x000fe20000000000 */
[----:B------:R-:W-:Y:S01]  /*0150*/  UMOV UR7, 0x3fe62e42 ;  /* 0x3fe62e4200077882 */ /* 0x000fe20000000000 */
[----:B------:R-:W-:Y:S01]  /*0160*/  IMAD.MOV.U32 R10, RZ, RZ, -0x7649667 ;  /* 0xf89b6999ff0a7424 */ /* 0x000fe200078e00ff */
[----:B------:R-:W-:Y:S02]  /*0170*/  MOV R11, 0x3e928a27 ;  /* 0x3e928a27000b7802 */ /* 0x000fe40000000f00 */
[----:B------:R-:W0:Y:S01]  /*0180*/  F2F.F32.F64 R2, R8 ;  /* 0x0000000800027310 */ /* 0x000e220000301000 */
[----:B------:R-:W-:Y:S01]  /*0190*/  ISETP.GT.U32.AND P0, PT, R5, 0x40330fc1, PT ;  /* 0x40330fc10500780c */ /* 0x000fe20003f04070 */
        /* <DEDUP_REMOVED lines=43> */
[----:B------:R-:W-:Y:S01]  /*0450*/  MOV R6, 0x0 ;  /* 0x0000000000067802 */ /* 0x000fe20000000f00 */
[----:B------:R-:W-:-:S06]  /*0460*/  IMAD.MOV.U32 R7, RZ, RZ, 0x40000000 ;  /* 0x40000000ff077424 */ /* 0x000fcc00078e00ff */
[----:B------:R-:W-:-:S10]  /*0470*/  DFMA R8, R8, -R6, 1 ;  /* 0x3ff000000808742b */ /* 0x000fd40000000806 */
[----:B------:R-:W-:Y:S02]  /*0480*/  FSEL R5, R9, 1.875, !P0 ;  /* 0x3ff0000009057808 */ /* 0x000fe40004000000 */
[----:B------:R-:W-:Y:S02]  /*0490*/  FSEL R2, R8, RZ, !P0 ;  /* 0x000000ff08027208 */ /* 0x000fe40004000000 */
[----:B------:R-:W-:Y:S01]  /*04a0*/  LOP3.LUT R3, R5, 0x80000000, R3, 0xb8, !PT ;  /* 0x8000000005037812 */ /* 0x000fe200078eb803 */
[----:B------:R-:W-:Y:S06]  /*04b0*/  BRA `(.L_x_23) ;  /* 0x00000000008c7947 */ /* 0x000fec0003800000 */
.L_x_22:
[----:B------:R-:W-:Y:S01]  /*04c0*/  DMUL R4, R2, R2 ;  /* 0x0000000202047228 */ /* 0x000fe20000000000 */
[----:B------:R-:W-:Y:S01]  /*04d0*/  MOV R6, 0x420afc3d ;  /* 0x420afc3d00067802 */ /* 0x000fe20000000f00 */
[----:B------:R-:W-:Y:S01]  /*04e0*/  UMOV UR6, 0xe2f5e964 ;  /* 0xe2f5e96400067882 */ /* 0x000fe20000000000 */
[----:B------:R-:W-:Y:S01]  /*04f0*/  MOV R7, 0x3f14359f ;  /* 0x3f14359f00077802 */ /* 0x000fe20000000f00 */
        /* <DEDUP_REMOVED lines=31> */
.L_x_23:
[----:B------:R-:W-:Y:S05]  /*06f0*/  BSYNC.RECONVERGENT B0 ;  /* 0x0000000000007941 */ /* 0x000fea0003800200 */
.L_x_21:
[----:B------:R-:W0:Y:S08]  /*0700*/  LDC.64 R4, c[0x0][0x388] ;  /* 0x0000e200ff047b82 */ /* 0x000e300000000a00 */
[----:B------:R-:W1:Y:S08]  /*0710*/  LDC.64 R6, c[0x0][0x398] ;  /* 0x0000e600ff067b82 */ /* 0x000e700000000a00 */
[----:B------:R-:W2:Y:S01]  /*0720*/  LDC.64 R10, c[0x0][0x3a0] ;  /* 0x0000e800ff0a7b82 */ /* 0x000ea20000000a00 */
[----:B0-----:R-:W-:-:S07]  /*0730*/  IMAD.WIDE R4, R0, 0x8, R4 ;  /* 0x0000000800047825 */ /* 0x001fce00078e0204 */
[----:B------:R-:W0:Y:S01]  /*0740*/  LDC.64 R14, c[0x0][0x380] ;  /* 0x0000e000ff0e7b82 */ /* 0x000e220000000a00 */
[----:B------:R-:W-:Y:S01]  /*0750*/  STG.E.64 desc[UR4][R4.64], R2 ;  /* 0x0000000204007986 */ /* 0x000fe2000c101b04 */
[----:B-1----:R-:W-:-:S06]  /*0760*/  IMAD.WIDE R6, R0, 0x8, R6 ;  /* 0x0000000800067825 */ /* 0x002fcc00078e0206 */
[----:B------:R-:W3:Y:S01]  /*0770*/  LDG.E.64 R6, desc[UR4][R6.64] ;  /* 0x0000000406067981 */ /* 0x000ee2000c1e1b00 */
[----:B--2---:R-:W-:-:S06]  /*0780*/  IMAD.WIDE R10, R0, 0x8, R10 ;  /* 0x00000008000a7825 */ /* 0x004fcc00078e020a */
[----:B------:R-:W2:Y:S01]  /*0790*/  LDG.E.64 R10, desc[UR4][R10.64] ;  /* 0x000000040a0a7981 */ /* 0x000ea2000c1e1b00 */
[C---:B---3--:R-:W-:Y:S02]  /*07a0*/  DMUL R12, R6.reuse, R2 ;  /* 0x00000002060c7228 */ /* 0x048fe40000000000 */
[----:B------:R-:W-:-:S08]  /*07b0*/  DADD R8, -R6, 1 ;  /* 0x3ff0000006087429 */ /* 0x000fd00000000100 */
[----:B--2---:R-:W-:Y:S01]  /*07c0*/  DFMA R8, R8, R10, R12 ;  /* 0x0000000a0808722b */ /* 0x004fe2000000000c */
[----:B0-----:R-:W-:-:S06]  /*07d0*/  IMAD.WIDE R12, R0, 0x8, R14 ;  /* 0x00000008000c7825 */ /* 0x001fcc00078e020e */
[----:B------:R-:W-:Y:S01]  /*07e0*/  STG.E.64 desc[UR4][R12.64], R8 ;  /* 0x000000080c007986 */ /* 0x000fe2000c101b04 */
[----:B------:R-:W-:Y:S05]  /*07f0*/  EXIT ;  /* 0x000000000000794d */ /* 0x000fea0003800000 */
.L_x_24:
        /* <DEDUP_REMOVED lines=16> */
.L_x_92:


//--------------------- .text._Z11k_gru_gatesPdS_PKdS1_i --------------------------
	.section	.text._Z11k_gru_gatesPdS_PKdS1_i,"ax",@progbits
	.align	128
        .global         _Z11k_gru_gatesPdS_PKdS1_i
        .type           _Z11k_gru_gatesPdS_PKdS1_i,@function
        .size           _Z11k_gru_gatesPdS_PKdS1_i,(.L_x_84 - _Z11k_gru_gatesPdS_PKdS1_i)
        .other          _Z11k_gru_gatesPdS_PKdS1_i,@"STO_CUDA_ENTRY STV_DEFAULT"
_Z11k_gru_gatesPdS_PKdS1_i:
.text._Z11k_gru_gatesPdS_PKdS1_i:
        /* <DEDUP_REMOVED lines=12> */
[----:B------:R-:W-:Y:S01]  /*00c0*/  IMAD.MOV.U32 R6, RZ, RZ, 0x80000 ;  /* 0x00080000ff067424 */ /* 0x000fe200078e00ff */
[----:B------:R-:W-:Y:S01]  /*00d0*/  UMOV UR6, 0xfefa39ef ;  /* 0xfefa39ef00067882 */ /* 0x000fe20000000000 */
[----:B------:R-:W-:Y:S01]  /*00e0*/  UMOV UR7, 0x3fe62e42 ;  /* 0x3fe62e4200077882 */ /* 0x000fe20000000000 */
[----:B------:R-:W-:Y:S01]  /*00f0*/  BSSY.RECONVERGENT B0, `(.L_x_25) ;  /* 0x0000044000007945 */ /* 0x000fe20003800200 */
[----:B--2---:R-:W-:Y:S01]  /*0100*/  DSETP.MIN.AND P0, P1, R2, 500, PT ;  /* 0x407f40000200742a */ /* 0x004fe20003900000 */
[----:B------:R-:W-:-:S05]  /*0110*/  IMAD.MOV.U32 R4, RZ, RZ, R3 ;  /* 0x000000ffff047224 */ /* 0x000fca00078e0003 */
[----:B------:R-:W-:Y:S02]  /*0120*/  FSEL R5, R4, 3.98828125, P0 ;  /* 0x407f400004057808 */ /* 0x000fe40000000000 */
[----:B------:R-:W-:-:S06]  /*0130*/  SEL R4, R2, RZ, P0 ;  /* 0x000000ff02047207 */ /* 0x000fcc0000000000 */
[----:B------:R-:W-:-:S05]  /*0140*/  @P1 LOP3.LUT R5, R6, 0x407f4000, RZ, 0xfc, !PT ;  /* 0x407f400006051812 */ /* 0x000fca00078efcff */
[----:B------:R-:W-:Y:S01]  /*0150*/  IMAD.MOV.U32 R2, RZ, RZ, R5 ;  /* 0x000000ffff027224 */ /* 0x000fe200078e0005 */
[----:B------:R-:W-:Y:S01]  /*0160*/  DSETP.MAX.AND P0, P1, R4, -500, PT ;  /* 0xc07f40000400742a */ /* 0x000fe2000390f000 */
[----:B------:R-:W-:-:S05]  /*0170*/  IMAD.MOV.U32 R5, RZ, RZ, 0x3ff71547 ;  /* 0x3ff71547ff057424 */ /* 0x000fca00078e00ff */
[----:B------:R-:W-:Y:S01]  /*0180*/  FSEL R3, R2, -3.98828125, P0 ;  /* 0xc07f400002037808 */ /* 0x000fe20000000000 */
[----:B------:R-:W-:Y:S02]  /*0190*/  IMAD.MOV.U32 R2, RZ, RZ, R4 ;  /* 0x000000ffff027224 */ /* 0x000fe400078e0004 */
[----:B------:R-:W-:-:S03]  /*01a0*/  IMAD.MOV.U32 R4, RZ, RZ, 0x652b82fe ;  /* 0x652b82feff047424 */ /* 0x000fc600078e00ff */
[----:B------:R-:W-:Y:S02]  /*01b0*/  SEL R2, R2, RZ, P0 ;  /* 0x000000ff02027207 */ /* 0x000fe40000000000 */
[----:B------:R-:W-:-:S06]  /*01c0*/  @P1 LOP3.LUT R3, R6, 0xc07f4000, RZ, 0xfc, !PT ;  /* 0xc07f400006031812 */ /* 0x000fcc00078efcff */
        /* <DEDUP_REMOVED lines=10> */
[----:B------:R-:W-:Y:S01]  /*0270*/  UMOV UR7, 0x3e5ade15 ;  /* 0x3e5ade1500077882 */ /* 0x000fe20000000000 */
[----:B------:R-:W-:-:S06]  /*0280*/  IMAD.MOV.U32 R9, RZ, RZ, 0x3e928af3 ;  /* 0x3e928af3ff097424 */ /* 0x000fcc00078e00ff */
        /* <DEDUP_REMOVED lines=27> */
[----:B------:R-:W-:Y:S01]  /*0440*/  LEA R7, R4, R9, 0x14 ;  /* 0x0000000904077211 */ /* 0x000fe200078ea0ff */
[----:B------:R-:W-:Y:S01]  /*0450*/  IMAD.MOV.U32 R6, RZ, RZ, R8 ;  /* 0x000000ffff067224 */ /* 0x000fe200078e0008 */
[----:B------:R-:W-:Y:S06]  /*0460*/  @!P0 BRA `(.L_x_26) ;  /* 0x0000000000308947 */ /* 0x000fec0003800000 */
[----:B------:R-:W-:Y:S01]  /*0470*/  FSETP.GEU.AND P1, PT, |R11|, 4.2275390625, PT ;  /* 0x408748000b00780b */ /* 0x000fe20003f2e200 */
[C---:B------:R-:W-:Y:S02]  /*0480*/  DADD R6, -R2.reuse, +INF ;  /* 0x7ff0000002067429 */ /* 0x040fe40000000100 */
[----:B------:R-:W-:-:S08]  /*0490*/  DSETP.GT.AND P0, PT, R2, RZ, PT ;  /* 0x000000ff0200722a */ /* 0x000fd00003f04000 */
[----:B------:R-:W-:Y:S02]  /*04a0*/  FSEL R6, R6, RZ, !P0 ;  /* 0x000000ff06067208 */ /* 0x000fe40004000000 */
[----:B------:R-:W-:Y:S02]  /*04b0*/  @!P1 LEA.HI R5, R4, R4, RZ, 0x1 ;  /* 0x0000000404059211 */ /* 0x000fe400078f08ff */
[----:B------:R-:W-:Y:S02]  /*04c0*/  FSEL R7, R7, RZ, !P0 ;  /* 0x000000ff07077208 */ /* 0x000fe40004000000 */
[----:B------:R-:W-:-:S05]  /*04d0*/  @!P1 SHF.R.S32.HI R5, RZ, 0x1, R5 ;  /* 0x00000001ff059819 */ /* 0x000fca0000011405 */
[----:B------:R-:W-:Y:S02]  /*04e0*/  @!P1 IMAD.IADD R2, R4, 0x1, -R5 ;  /* 0x0000000104029824 */ /* 0x000fe400078e0a05 */
[----:B------:R-:W-:-:S03]  /*04f0*/  @!P1 IMAD R9, R5, 0x100000, R9 ;  /* 0x0010000005099824 */ /* 0x000fc600078e0209 */
[----:B------:R-:W-:Y:S01]  /*0500*/  @!P1 LEA R3, R2, 0x3ff00000, 0x14 ;  /* 0x3ff0000002039811 */ /* 0x000fe200078ea0ff */
[----:B------:R-:W-:-:S06]  /*0510*/  @!P1 IMAD.MOV.U32 R2, RZ, RZ, RZ ;  /* 0x000000ffff029224 */ /* 0x000fcc00078e00ff */
[----:B------:R-:W-:-:S11]  /*0520*/  @!P1 DMUL R6, R8, R2 ;  /* 0x0000000208069228 */ /* 0x000fd60000000000 */
.L_x_26:
[----:B------:R-:W-:Y:S05]  /*0530*/  BSYNC.RECONVERGENT B0 ;  /* 0x0000000000007941 */ /* 0x000fea0003800200 */
.L_x_25:
        /* <DEDUP_REMOVED lines=11> */
[----:B------:R-:W-:-:S05]  /*05f0*/  LOP3.LUT R2, R9, 0x7fffffff, RZ, 0xc0, !PT ;  /* 0x7fffffff09027812 */ /* 0x000fca00078ec0ff */
[----:B------:R-:W-:Y:S01]  /*0600*/  VIADD R3, R2, 0xfff00000 ;  /* 0xfff0000002037836 */ /* 0x000fe20000000000 */
[----:B------:R-:W-:-:S07]  /*0610*/  MOV R2, 0x630 ;  /* 0x0000063000027802 */ /* 0x000fce0000000f00 */
[----:B------:R-:W-:Y:S05]  /*0620*/  CALL.REL.NOINC `($__internal_1_$__cuda_sm20_dblrcp_rn_slowpath_v3) ;  /* 0x0000000400887944 */ /* 0x000fea0003c00000 */
.L_x_28:
[----:B------:R-:W-:Y:S05]  /*0630*/  BSYNC.RECONVERGENT B0 ;  /* 0x0000000000007941 */ /* 0x000fea0003800200 */
.L_x_27:
[----:B------:R-:W0:Y:S08]  /*0640*/  LDC.64 R2, c[0x0][0x380] ;  /* 0x0000e000ff027b82 */ /* 0x000e300000000a00 */
[----:B------:R-:W1:Y:S01]  /*0650*/  LDC.64 R6, c[0x0][0x398] ;  /* 0x0000e600ff067b82 */ /* 0x000e620000000a00 */
[----:B0-----:R-:W-:-:S05]  /*0660*/  IMAD.WIDE R2, R0, 0x8, R2 ;  /* 0x0000000800027825 */ /* 0x001fca00078e0202 */
[----:B------:R0:W-:Y:S01]  /*0670*/  STG.E.64 desc[UR4][R2.64], R4 ;  /* 0x0000000402007986 */ /* 0x0001e2000c101b04 */
[----:B-1----:R-:W-:-:S06]  /*0680*/  IMAD.WIDE R6, R0, 0x8, R6 ;  /* 0x0000000800067825 */ /* 0x002fcc00078e0206 */
[----:B------:R-:W2:Y:S01]  /*0690*/  LDG.E.64 R6, desc[UR4][R6.64] ;  /* 0x0000000406067981 */ /* 0x000ea2000c1e1b00 */
[----:B------:R-:W-:Y:S01]  /*06a0*/  MOV R10, 0x80000 ;  /* 0x00080000000a7802 */ /* 0x000fe20000000f00 */
[----:B------:R-:W-:Y:S01]  /*06b0*/  UMOV UR6, 0xfefa39ef ;  /* 0xfefa39ef00067882 */ /* 0x000fe20000000000 */
[----:B------:R-:W-:Y:S01]  /*06c0*/  UMOV UR7, 0x3fe62e42 ;  /* 0x3fe62e4200077882 */ /* 0x000fe20000000000 */
[----:B------:R-:W-:Y:S01]  /*06d0*/  BSSY.RECONVERGENT B0, `(.L_x_29) ;  /* 0x0000043000007945 */ /* 0x000fe20003800200 */
[----:B0-----:R-:W-:Y:S02]  /*06e0*/  IMAD.MOV.U32 R4, RZ, RZ, 0x652b82fe ;  /* 0x652b82feff047424 */ /* 0x001fe400078e00ff */
[----:B------:R-:W-:Y:S01]  /*06f0*/  IMAD.MOV.U32 R5, RZ, RZ, 0x3ff71547 ;  /* 0x3ff71547ff057424 */ /* 0x000fe200078e00ff */
[----:B--2---:R-:W-:Y:S01]  /*0700*/  DSETP.MIN.AND P0, P1, R6, 500, PT ;  /* 0x407f40000600742a */ /* 0x004fe20003900000 */
[----:B------:R-:W-:-:S05]  /*0710*/  IMAD.MOV.U32 R8, RZ, RZ, R7 ;  /* 0x000000ffff087224 */ /* 0x000fca00078e0007 */
[----:B------:R-:W-:Y:S02]  /*0720*/  FSEL R9, R8, 3.98828125, P0 ;  /* 0x407f400008097808 */ /* 0x000fe40000000000 */
[----:B------:R-:W-:-:S06]  /*0730*/  SEL R8, R6, RZ, P0 ;  /* 0x000000ff06087207 */ /* 0x000fcc0000000000 */
[----:B------:R-:W-:-:S05]  /*0740*/  @P1 LOP3.LUT R9, R10, 0x407f4000, RZ, 0xfc, !PT ;  /* 0x407f40000a091812 */ /* 0x000fca00078efcff */
[----:B------:R-:W-:Y:S01]  /*0750*/  IMAD.MOV.U32 R2, RZ, RZ, R9 ;  /* 0x000000ffff027224 */ /* 0x000fe200078e0009 */
[----:B------:R-:W-:-:S06]  /*0760*/  DSETP.MAX.AND P0, P1, R8, -500, PT ;  /* 0xc07f40000800742a */ /* 0x000fcc000390f000 */
[----:B------:R-:W-:Y:S02]  /*0770*/  FSEL R3, R2, -3.98828125, P0 ;  /* 0xc07f400002037808 */ /* 0x000fe40000000000 */
[----:B------:R-:W-:-:S06]  /*0780*/  SEL R2, R8, RZ, P0 ;  /* 0x000000ff08027207 */ /* 0x000fcc0000000000 */
        /* <DEDUP_REMOVED lines=55> */
.L_x_30:
[----:B------:R-:W-:Y:S05]  /*0b00*/  BSYNC.RECONVERGENT B0 ;  /* 0x0000000000007941 */ /* 0x000fea0003800200 */
.L_x_29:
        /* <DEDUP_REMOVED lines=15> */
.L_x_32:
[----:B------:R-:W-:Y:S05]  /*0c00*/  BSYNC.RECONVERGENT B0 ;  /* 0x0000000000007941 */ /* 0x000fea0003800200 */
.L_x_31:
[----:B------:R-:W0:Y:S02]  /*0c10*/  LDC.64 R2, c[0x0][0x388] ;  /* 0x0000e200ff027b82 */ /* 0x000e240000000a00 */
[----:B0-----:R-:W-:-:S05]  /*0c20*/  IMAD.WIDE R2, R0, 0x8, R2 ;  /* 0x0000000800027825 */ /* 0x001fca00078e0202 */
[----:B------:R-:W-:Y:S01]  /*0c30*/  STG.E.64 desc[UR4][R2.64], R4 ;  /* 0x0000000402007986 */ /* 0x000fe2000c101b04 */
[----:B------:R-:W-:Y:S05]  /*0c40*/  EXIT ;  /* 0x000000000000794d */ /* 0x000fea0003800000 */
        .weak           $__internal_1_$__cuda_sm20_dblrcp_rn_slowpath_v3
        .type           $__internal_1_$__cuda_sm20_dblrcp_rn_slowpath_v3,@function
        .size           $__internal_1_$__cuda_sm20_dblrcp_rn_slowpath_v3,(.L_x_84 - $__internal_1_$__cuda_sm20_dblrcp_rn_slowpath_v3)
$__internal_1_$__cuda_sm20_dblrcp_rn_slowpath_v3:
        /* <DEDUP_REMOVED lines=13> */
[----:B------:R-:W-:Y:S02]  /*0d20*/  VIADD R7, R5, 0xc0200000 ;  /* 0xc020000005077836 */ /* 0x000fe40000000000 */
[----:B------:R-:W-:Y:S02]  /*0d30*/  IMAD.MOV.U32 R6, RZ, RZ, R4 ;  /* 0x000000ffff067224 */ /* 0x000fe400078e0004 */
[----:B------:R-:W0:Y:S01]  /*0d40*/  MUFU.RCP64H R9, R7 ;  /* 0x0000000700097308 */ /* 0x000e220000001800 */
[----:B------:R-:W-:-:S06]  /*0d50*/  IMAD.MOV.U32 R8, RZ, RZ, R3 ;  /* 0x000000ffff087224 */ /* 0x000fcc00078e0003 */
        /* <DEDUP_REMOVED lines=10> */
.L_x_36:
[----:B------:R-:W-:Y:S01]  /*0e00*/  DMUL R4, R4, 8.11296384146066816958e+31 ;  /* 0x4690000004047828 */ /* 0x000fe20000000000 */
[----:B------:R-:W-:-:S05]  /*0e10*/  MOV R6, R3 ;  /* 0x0000000300067202 */ /* 0x000fca0000000f00 */
        /* <DEDUP_REMOVED lines=8> */
.L_x_34:
[----:B------:R-:W-:Y:S01]  /*0ea0*/  LOP3.LUT R7, R5, 0x80000, RZ, 0xfc, !PT ;  /* 0x0008000005077812 */ /* 0x000fe200078efcff */
[----:B------:R-:W-:-:S07]  /*0eb0*/  IMAD.MOV.U32 R6, RZ, RZ, R4 ;  /* 0x000000ffff067224 */ /* 0x000fce00078e0004 */
.L_x_35:
[----:B------:R-:W-:Y:S05]  /*0ec0*/  BSYNC.RECONVERGENT B1 ;  /* 0x0000000000017941 */ /* 0x000fea0003800200 */
.L_x_33:
[----:B------:R-:W-:Y:S02]  /*0ed0*/  IMAD.MOV.U32 R3, RZ, RZ, 0x0 ;  /* 0x00000000ff037424 */ /* 0x000fe400078e00ff */
[----:B------:R-:W-:Y:S02]  /*0ee0*/  IMAD.MOV.U32 R4, RZ, RZ, R6 ;  /* 0x000000ffff047224 */ /* 0x000fe400078e0006 */
[----:B------:R-:W-:Y:S01]  /*0ef0*/  IMAD.MOV.U32 R5, RZ, RZ, R7 ;  /* 0x000000ffff057224 */ /* 0x000fe200078e0007 */
[----:B------:R-:W-:Y:S06]  /*0f00*/  RET.REL.NODEC R2 `(_Z11k_gru_gatesPdS_PKdS1_i) ;  /* 0xfffffff0023c7950 */ /* 0x000fec0003c3ffff */
.L_x_37:
        /* <DEDUP_REMOVED lines=15> */
.L_x_84:


//--------------------- .text._Z14k_lstm_forwardPdS_S_S_S_S_S_PKdS1_S1_S1_S1_i --------------------------
	.section	.text._Z14k_lstm_forwardPdS_S_S_S_S_S_PKdS1_S1_S1_S1_i,"ax",@progbits
	.align	128
        .global         _Z14k_lstm_forwardPdS_S_S_S_S_S_PKdS1_S1_S1_S1_i
        .type           _Z14k_lstm_forwardPdS_S_S_S_S_S_PKdS1_S1_S1_S1_i,@function
        .size           _Z14k_lstm_forwardPdS_S_S_S_S_S_PKdS1_S1_S1_S1_i,(.L_x_85 - _Z14k_lstm_forwardPdS_S_S_S_S_S_PKdS1_S1_S1_S1_i)
        .other          _Z14k_lstm_forwardPdS_S_S_S_S_S_PKdS1_S1_S1_S1_i,@"STO_CUDA_ENTRY STV_DEFAULT"
_Z14k_lstm_forwardPdS_S_S_S_S_S_PKdS1_S1_S1_S1_i:
.text._Z14k_lstm_forwardPdS_S_S_S_S_S_PKdS1_S1_S1_S1_i:
        /* <DEDUP_REMOVED lines=23> */
[----:B------:R-:W-:-:S05]  /*0170*/  MOV R5, 0x3ff71547 ;  /* 0x3ff7154700057802 */ /* 0x000fca0000000f00 */
        /* <DEDUP_REMOVED lines=53> */
[----:B------:R-:W-:-:S04]  /*04d0*/  @!P1 SHF.R.S32.HI R5, RZ, 0x1, R5 ;  /* 0x00000001ff059819 */ /* 0x000fc80000011405 */
[----:B------:R-:W-:Y:S01]  /*04e0*/  @!P1 IADD3 R2, PT, PT, R4, -R5, RZ ;  /* 0x8000000504029210 */ /* 0x000fe20007ffe0ff */
[----:B------:R-:W-:-:S03]  /*04f0*/  @!P1 IMAD R9, R5, 0x100000, R9 ;  /* 0x0010000005099824 */ /* 0x000fc600078e0209 */
[----:B------:R-:W-:Y:S01]  /*0500*/  @!P1 LEA R3, R2, 0x3ff00000, 0x14 ;  /* 0x3ff0000002039811 */ /* 0x000fe200078ea0ff */
[----:B------:R-:W-:-:S06]  /*0510*/  @!P1 IMAD.MOV.U32 R2, RZ, RZ, RZ ;  /* 0x000000ffff029224 */ /* 0x000fcc00078e00ff */
[----:B------:R-:W-:-:S11]  /*0520*/  @!P1 DMUL R6, R8, R2 ;  /* 0x0000000208069228 */ /* 0x000fd60000000000 */
.L_x_39:
[----:B------:R-:W-:Y:S05]  /*0530*/  BSYNC.RECONVERGENT B0 ;  /* 0x0000000000007941 */ /* 0x000fea0003800200 */
.L_x_38:
        /* <DEDUP_REMOVED lines=11> */
[----:B------:R-:W-:Y:S01]  /*05f0*/  LOP3.LUT R2, R9, 0x7fffffff, RZ, 0xc0, !PT ;  /* 0x7fffffff09027812 */ /* 0x000fe200078ec0ff */
[----:B------:R-:W-:Y:S01]  /*0600*/  IMAD.MOV.U32 R12, RZ, RZ, R8 ;  /* 0x000000ffff0c7224 */ /* 0x000fe200078e0008 */
[----:B------:R-:W-:Y:S02]  /*0610*/  MOV R10, 0x640 ;  /* 0x00000640000a7802 */ /* 0x000fe40000000f00 */
[----:B------:R-:W-:-:S07]  /*0620*/  IADD3 R14, PT, PT, R2, -0x100000, RZ ;  /* 0xfff00000020e7810 */ /* 0x000fce0007ffe0ff */
[----:B------:R-:W-:Y:S05]  /*0630*/  CALL.REL.NOINC `($__internal_2_$__cuda_sm20_dblrcp_rn_slowpath_v3) ;  /* 0x0000001800a47944 */ /* 0x000fea0003c00000 */
[----:B------:R-:W-:Y:S02]  /*0640*/  IMAD.MOV.U32 R4, RZ, RZ, R12 ;  /* 0x000000ffff047224 */ /* 0x000fe400078e000c */
[----:B------:R-:W-:-:S07]  /*0650*/  IMAD.MOV.U32 R5, RZ, RZ, R13 ;  /* 0x000000ffff057224 */ /* 0x000fce00078e000d */
.L_x_41:
[----:B------:R-:W-:Y:S05]  /*0660*/  BSYNC.RECONVERGENT B0 ;  /* 0x0000000000007941 */ /* 0x000fea0003800200 */
.L_x_40:
[----:B------:R-:W0:Y:S08]  /*0670*/  LDC.64 R2, c[0x0][0x390] ;  /* 0x0000e400ff027b82 */ /* 0x000e300000000a00 */
[----:B------:R-:W1:Y:S01]  /*0680*/  LDC.64 R6, c[0x0][0x3c0] ;  /* 0x0000f000ff067b82 */ /* 0x000e620000000a00 */
[----:B0-----:R-:W-:-:S05]  /*0690*/  IMAD.WIDE R2, R0, 0x8, R2 ;  /* 0x0000000800027825 */ /* 0x001fca00078e0202 */
[----:B------:R0:W-:Y:S01]  /*06a0*/  STG.E.64 desc[UR4][R2.64], R4 ;  /* 0x0000000402007986 */ /* 0x0001e2000c101b04 */
[----:B-1----:R-:W-:-:S06]  /*06b0*/  IMAD.WIDE R6, R0, 0x8, R6 ;  /* 0x0000000800067825 */ /* 0x002fcc00078e0206 */
[----:B------:R-:W2:Y:S01]  /*06c0*/  LDG.E.64 R6, desc[UR4][R6.64] ;  /* 0x0000000406067981 */ /* 0x000ea2000c1e1b00 */
[----:B------:R-:W-:Y:S01]  /*06d0*/  IMAD.MOV.U32 R10, RZ, RZ, 0x80000 ;  /* 0x00080000ff0a7424 */ /* 0x000fe200078e00ff */
[----:B------:R-:W-:Y:S01]  /*06e0*/  UMOV UR6, 0xfefa39ef ;  /* 0xfefa39ef00067882 */ /* 0x000fe20000000000 */
[----:B------:R-:W-:Y:S01]  /*06f0*/  UMOV UR7, 0x3fe62e42 ;  /* 0x3fe62e4200077882 */ /* 0x000fe20000000000 */
[----:B------:R-:W-:Y:S01]  /*0700*/  BSSY.RECONVERGENT B0, `(.L_x_42) ;  /* 0x0000043000007945 */ /* 0x000fe20003800200 */
[----:B--2---:R-:W-:Y:S01]  /*0710*/  DSETP.MIN.AND P0, P1, R6, 500, PT ;  /* 0x407f40000600742a */ /* 0x004fe20003900000 */
[----:B------:R-:W-:Y:S02]  /*0720*/  IMAD.MOV.U32 R8, RZ, RZ, R7 ;  /* 0x000000ffff087224 */ /* 0x000fe400078e0007 */
[----:B------:R-:W-:-:S03]  /*0730*/  IMAD.MOV.U32 R7, RZ, RZ, 0x3ff71547 ;  /* 0x3ff71547ff077424 */ /* 0x000fc600078e00ff */
[----:B------:R-:W-:Y:S02]  /*0740*/  FSEL R9, R8, 3.98828125, P0 ;  /* 0x407f400008097808 */ /* 0x000fe40000000000 */
[----:B------:R-:W-:Y:S01]  /*0750*/  SEL R8, R6, RZ, P0 ;  /* 0x000000ff06087207 */ /* 0x000fe20000000000 */
[----:B------:R-:W-:-:S05]  /*0760*/  IMAD.MOV.U32 R6, RZ, RZ, 0x652b82fe ;  /* 0x652b82feff067424 */ /* 0x000fca00078e00ff */
[----:B------:R-:W-:-:S04]  /*0770*/  @P1 LOP3.LUT R9, R10, 0x407f4000, RZ, 0xfc, !PT ;  /* 0x407f40000a091812 */ /* 0x000fc800078efcff */
[----:B0-----:R-:W-:Y:S02]  /*0780*/  MOV R4, R9 ;  /* 0x0000000900047202 */ /* 0x001fe40000000f00 */
        /* <DEDUP_REMOVED lines=58> */
.L_x_43:
[----:B------:R-:W-:Y:S05]  /*0b30*/  BSYNC.RECONVERGENT B0 ;  /* 0x0000000000007941 */ /* 0x000fea0003800200 */
.L_x_42:
[----:B------:R-:W-:Y:S01]  /*0b40*/  DADD R12, R8, 1 ;  /* 0x3ff00000080c7429 */ /* 0x000fe20000000000 */
[----:B------:R-:W-:Y:S05]  /*0b50*/  BSSY.RECONVERGENT B0, `(.L_x_44) ;  /* 0x0000011000007945 */ /* 0x000fea0003800200 */
[----:B------:R-:W0:Y:S04]  /*0b60*/  MUFU.RCP64H R5, R13 ;  /* 0x0000000d00057308 */ /* 0x000e280000001800 */
[----:B------:R-:W-:-:S04]  /*0b70*/  IADD3 R4, PT, PT, R13, 0x300402, RZ ;  /* 0x003004020d047810 */ /* 0x000fc80007ffe0ff */
[----:B------:R-:W-:Y:S02]  /*0b80*/  FSETP.GEU.AND P0, PT, |R4|, 5.8789094863358348022e-39, PT ;  /* 0x004004020400780b */ /* 0x000fe40003f0e200 */
        /* <DEDUP_REMOVED lines=8> */
[----:B------:R-:W-:-:S03]  /*0c10*/  MOV R10, 0xc40 ;  /* 0x00000c40000a7802 */ /* 0x000fc60000000f00 */
[----:B------:R-:W-:-:S07]  /*0c20*/  VIADD R14, R4, 0xfff00000 ;  /* 0xfff00000040e7836 */ /* 0x000fce0000000000 */
[----:B------:R-:W-:Y:S05]  /*0c30*/  CALL.REL.NOINC `($__internal_2_$__cuda_sm20_dblrcp_rn_slowpath_v3) ;  /* 0x0000001400247944 */ /* 0x000fea0003c00000 */
[----:B------:R-:W-:Y:S02]  /*0c40*/  IMAD.MOV.U32 R10, RZ, RZ, R12 ;  /* 0x000000ffff0a7224 */ /* 0x000fe400078e000c */
[----:B------:R-:W-:-:S07]  /*0c50*/  IMAD.MOV.U32 R11, RZ, RZ, R13 ;  /* 0x000000ffff0b7224 */ /* 0x000fce00078e000d */
.L_x_45:
[----:B------:R-:W-:Y:S05]  /*0c60*/  BSYNC.RECONVERGENT B0 ;  /* 0x0000000000007941 */ /* 0x000fea0003800200 */
.L_x_44:
[----:B------:R-:W0:Y:S08]  /*0c70*/  LDC.64 R4, c[0x0][0x398] ;  /* 0x0000e600ff047b82 */ /* 0x000e300000000a00 */
[----:B------:R-:W1:Y:S01]  /*0c80*/  LDC.64 R6, c[0x0][0x3c8] ;  /* 0x0000f200ff067b82 */ /* 0x000e620000000a00 */
[----:B0-----:R-:W-:-:S05]  /*0c90*/  IMAD.WIDE R4, R0, 0x8, R4 ;  /* 0x0000000800047825 */ /* 0x001fca00078e0204 */
[----:B------:R0:W-:Y:S01]  /*0ca0*/  STG.E.64 desc[UR4][R4.64], R10 ;  /* 0x0000000a04007986 */ /* 0x0001e2000c101b04 */
[----:B-1----:R-:W-:-:S06]  /*0cb0*/  IMAD.WIDE R6, R0, 0x8, R6 ;  /* 0x0000000800067825 */ /* 0x002fcc00078e0206 */
[----:B------:R-:W2:Y:S01]  /*0cc0*/  LDG.E.64 R6, desc[UR4][R6.64] ;  /* 0x0000000406067981 */ /* 0x000ea2000c1e1b00 */
[----:B------:R-:W-:Y:S01]  /*0cd0*/  UMOV UR6, 0x24dd2f1a ;  /* 0x24dd2f1a00067882 */ /* 0x000fe20000000000 */
[----:B------:R-:W-:Y:S01]  /*0ce0*/  UMOV UR7, 0x3fe4f922 ;  /* 0x3fe4f92200077882 */ /* 0x000fe20000000000 */
[----:B------:R-:W-:Y:S01]  /*0cf0*/  BSSY.RECONVERGENT B0, `(.L_x_46) ;  /* 0x0000061000007945 */ /* 0x000fe20003800200 */
[----:B--2---:R-:W-:Y:S02]  /*0d00*/  LOP3.LUT R9, R7, 0x7fffffff, RZ, 0xc0, !PT ;  /* 0x7fffffff07097812 */ /* 0x004fe400078ec0ff */
[----:B------:R-:W-:-:S06]  /*0d10*/  MOV R8, R6 ;  /* 0x0000000600087202 */ /* 0x000fcc0000000f00 */
[----:B------:R-:W-:-:S14]  /*0d20*/  DSETP.GE.AND P0, PT, R8, UR6, PT ;  /* 0x0000000608007e2a */ /* 0x000fdc000bf06000 */
[----:B0-----:R-:W-:Y:S05]  /*0d30*/  @!P0 BRA `(.L_x_47) ;  /* 0x0000000000e48947 */ /* 0x001fea0003800000 */
[----:B------:R-:W-:Y:S01]  /*0d40*/  DADD R12, R8, R8 ;  /* 0x00000000080c7229 */ /* 0x000fe20000000008 */
[----:B------:R-:W-:Y:S01]  /*0d50*/  UMOV UR6, 0xfefa39ef ;  /* 0xfefa39ef00067882 */ /* 0x000fe20000000000 */
[----:B------:R-:W-:Y:S01]  /*0d60*/  UMOV UR7, 0x3fe62e42 ;  /* 0x3fe62e4200077882 */ /* 0x000fe20000000000 */
[----:B------:R-:W-:Y:S01]  /*0d70*/  IMAD.MOV.U32 R14, RZ, RZ, -0x7649667 ;  /* 0xf89b6999ff0e7424 */ /* 0x000fe200078e00ff */
[----:B------:R-:W-:Y:S01]  /*0d80*/  ISETP.GT.U32.AND P0, PT, R9, 0x40330fc1, PT ;  /* 0x40330fc10900780c */ /* 0x000fe20003f04070 */
[----:B------:R-:W-:Y:S01]  /*0d90*/  IMAD.MOV.U32 R15, RZ, RZ, 0x3e928a27 ;  /* 0x3e928a27ff0f7424 */ /* 0x000fe200078e00ff */
        /* <DEDUP_REMOVED lines=51> */
.L_x_47:
        /* <DEDUP_REMOVED lines=35> */
.L_x_48:
[----:B------:R-:W-:Y:S05]  /*1300*/  BSYNC.RECONVERGENT B0 ;  /* 0x0000000000007941 */ /* 0x000fea0003800200 */
.L_x_46:
        /* <DEDUP_REMOVED lines=10> */
[----:B0-----:R-:W-:Y:S01]  /*13b0*/  MOV R12, 0x80000 ;  /* 0x00080000000c7802 */ /* 0x001fe20000000f00 */
        /* <DEDUP_REMOVED lines=22> */
[----:B------:R-:W-:Y:S01]  /*1520*/  MOV R14, 0xfca213ea ;  /* 0xfca213ea000e7802 */ /* 0x000fe20000000f00 */
[----:B------:R-:W-:Y:S01]  /*1530*/  IMAD.MOV.U32 R15, RZ, RZ, 0x3e928af3 ;  /* 0x3e928af3ff0f7424 */ /* 0x000fe200078e00ff */
        /* <DEDUP_REMOVED lines=38> */
[----:B------:R-:W-:Y:S01]  /*17a0*/  @!P1 LEA R15, R11, R15, 0x14 ;  /* 0x0000000f0b0f9211 */ /* 0x000fe200078ea0ff */
[----:B------:R-:W-:-:S05]  /*17b0*/  @!P1 IMAD.IADD R8, R10, 0x1, -R11 ;  /* 0x000000010a089824 */ /* 0x000fca00078e0a0b */
[----:B------:R-:W-:Y:S01]  /*17c0*/  @!P1 LEA R9, R8, 0x3ff00000, 0x14 ;  /* 0x3ff0000008099811 */ /* 0x000fe200078ea0ff */
[----:B------:R-:W-:-:S06]  /*17d0*/  @!P1 IMAD.MOV.U32 R8, RZ, RZ, RZ ;  /* 0x000000ffff089224 */ /* 0x000fcc00078e00ff */
[----:B------:R-:W-:-:S11]  /*17e0*/  @!P1 DMUL R12, R14, R8 ;  /* 0x000000080e0c9228 */ /* 0x000fd60000000000 */
.L_x_50:
[----:B------:R-:W-:Y:S05]  /*17f0*/  BSYNC.RECONVERGENT B0 ;  /* 0x0000000000007941 */ /* 0x000fea0003800200 */
.L_x_49:
        /* <DEDUP_REMOVED lines=13> */
[----:B------:R-:W-:Y:S01]  /*18d0*/  MOV R10, 0x1910 ;  /* 0x00001910000a7802 */ /* 0x000fe20000000f00 */
[----:B------:R-:W-:Y:S01]  /*18e0*/  IMAD.MOV.U32 R9, RZ, RZ, R15 ;  /* 0x000000ffff097224 */ /* 0x000fe200078e000f */
[----:B------:R-:W-:-:S07]  /*18f0*/  IADD3 R14, PT, PT, R8, -0x100000, RZ ;  /* 0xfff00000080e7810 */ /* 0x000fce0007ffe0ff */
[----:B------:R-:W-:Y:S05]  /*1900*/  CALL.REL.NOINC `($__internal_2_$__cuda_sm20_dblrcp_rn_slowpath_v3) ;  /* 0x0000000400f07944 */ /* 0x000fea0003c00000 */
.L_x_52:
[----:B------:R-:W-:Y:S05]  /*1910*/  BSYNC.RECONVERGENT B0 ;  /* 0x0000000000007941 */ /* 0x000fea0003800200 */
.L_x_51:
[----:B------:R-:W0:Y:S08]  /*1920*/  LDC.64 R8, c[0x0][0x3a8] ;  /* 0x0000ea00ff087b82 */ /* 0x000e300000000a00 */
[----:B------:R-:W1:Y:S08]  /*1930*/  LDC.64 R14, c[0x0][0x3d8] ;  /* 0x0000f600ff0e7b82 */ /* 0x000e700000000a00 */
[----:B------:R-:W2:Y:S01]  /*1940*/  LDC.64 R18, c[0x0][0x388] ;  /* 0x0000e200ff127b82 */ /* 0x000ea20000000a00 */
[----:B0-----:R-:W-:-:S05]  /*1950*/  IMAD.WIDE R8, R0, 0x8, R8 ;  /* 0x0000000800087825 */ /* 0x001fca00078e0208 */
[----:B------:R0:W-:Y:S04]  /*1960*/  STG.E.64 desc[UR4][R8.64], R12 ;  /* 0x0000000c08007986 */ /* 0x0001e8000c101b04 */
[----:B------:R-:W3:Y:S01]  /*1970*/  LDG.E.64 R4, desc[UR4][R4.64] ;  /* 0x0000000404047981 */ /* 0x000ee2000c1e1b00 */
[----:B-1----:R-:W-:-:S03]  /*1980*/  IMAD.WIDE R14, R0, 0x8, R14 ;  /* 0x00000008000e7825 */ /* 0x002fc600078e020e */
[----:B------:R-:W3:Y:S04]  /*1990*/  LDG.E.64 R6, desc[UR4][R6.64] ;  /* 0x0000000406067981 */ /* 0x000ee8000c1e1b00 */
[----:B------:R-:W4:Y:S04]  /*19a0*/  LDG.E.64 R10, desc[UR4][R2.64] ;  /* 0x00000004020a7981 */ /* 0x000f28000c1e1b00 */
[----:B------:R-:W4:Y:S01]  /*19b0*/  LDG.E.64 R14, desc[UR4][R14.64] ;  /* 0x000000040e0e7981 */ /* 0x000f22000c1e1b00 */
[----:B------:R-:W-:Y:S01]  /*19c0*/  UMOV UR6, 0x24dd2f1a ;  /* 0x24dd2f1a00067882 */ /* 0x000fe20000000000 */
[----:B------:R-:W-:Y:S01]  /*19d0*/  UMOV UR7, 0x3fe4f922 ;  /* 0x3fe4f92200077882 */ /* 0x000fe20000000000 */
[----:B------:R-:W-:Y:S01]  /*19e0*/  BSSY.RECONVERGENT B0, `(.L_x_53) ;  /* 0x0000065000007945 */ /* 0x000fe20003800200 */
[----:B---3--:R-:W-:-:S08]  /*19f0*/  DMUL R16, R4, R6 ;  /* 0x0000000604107228 */ /* 0x008fd00000000000 */
[----:B----4-:R-:W-:Y:S01]  /*1a00*/  DFMA R10, R10, R14, R16 ;  /* 0x0000000e0a0a722b */ /* 0x010fe20000000010 */
[----:B--2---:R-:W-:-:S06]  /*1a10*/  IMAD.WIDE R16, R0, 0x8, R18 ;  /* 0x0000000800107825 */ /* 0x004fcc00078e0212 */
[----:B------:R1:W-:Y:S03]  /*1a20*/  STG.E.64 desc[UR4][R16.64], R10 ;  /* 0x0000000a10007986 */ /* 0x0003e6000c101b04 */
[----:B0-----:R-:W-:Y:S01]  /*1a30*/  LOP3.LUT R13, R11, 0x7fffffff, RZ, 0xc0, !PT ;  /* 0x7fffffff0b0d7812 */ /* 0x001fe200078ec0ff */
[----:B------:R-:W-:-:S06]  /*1a40*/  IMAD.MOV.U32 R12, RZ, RZ, R10 ;  /* 0x000000ffff0c7224 */ /* 0x000fcc00078e000a */
[----:B------:R-:W-:-:S14]  /*1a50*/  DSETP.GE.AND P0, PT, R12, UR6, PT ;  /* 0x000000060c007e2a */ /* 0x000fdc000bf06000 */
[----:B-1----:R-:W-:Y:S05]  /*1a60*/  @!P0 BRA `(.L_x_54) ;  /* 0x0000000000e48947 */ /* 0x002fea0003800000 */
        /* <DEDUP_REMOVED lines=57> */
.L_x_54:
        /* <DEDUP_REMOVED lines=35> */
.L_x_55:
[----:B------:R-:W-:Y:S05]  /*2030*/  BSYNC.RECONVERGENT B0 ;  /* 0x0000000000007941 */ /* 0x000fea0003800200 */
.L_x_53:
[----:B------:R-:W0:Y:S08]  /*2040*/  LDC.64 R2, c[0x0][0x3b0] ;  /* 0x0000ec00ff027b82 */ /* 0x000e300000000a00 */
[----:B------:R-:W1:Y:S01]  /*2050*/  LDC.64 R10, c[0x0][0x380] ;  /* 0x0000e000ff0a7b82 */ /* 0x000e620000000a00 */
[----:B0-----:R-:W-:-:S05]  /*2060*/  IMAD.WIDE R2, R0, 0x8, R2 ;  /* 0x0000000800027825 */ /* 0x001fca00078e0202 */
[----:B------:R-:W-:Y:S04]  /*2070*/  STG.E.64 desc[UR4][R2.64], R4 ;  /* 0x0000000402007986 */ /* 0x000fe8000c101b04 */
[----:B------:R-:W2:Y:S01]  /*2080*/  LDG.E.64 R8, desc[UR4][R8.64] ;  /* 0x0000000408087981 */ /* 0x000ea2000c1e1b00 */
[----:B-1----:R-:W-:Y:S01]  /*2090*/  IMAD.WIDE R10, R0, 0x8, R10 ;  /* 0x00000008000a7825 */ /* 0x002fe200078e020a */
[----:B--2---:R-:W-:-:S07]  /*20a0*/  DMUL R6, R8, R4 ;  /* 0x0000000408067228 */ /* 0x004fce0000000000 */
[----:B------:R-:W-:Y:S01]  /*20b0*/  STG.E.64 desc[UR4][R10.64], R6 ;  /* 0x000000060a007986 */ /* 0x000fe2000c101b04 */
[----:B------:R-:W-:Y:S05]  /*20c0*/  EXIT ;  /* 0x000000000000794d */ /* 0x000fea0003800000 */
        .weak           $__internal_2_$__cuda_sm20_dblrcp_rn_slowpath_v3
        .type           $__internal_2_$__cuda_sm20_dblrcp_rn_slowpath_v3,@function
        .size           $__internal_2_$__cuda_sm20_dblrcp_rn_slowpath_v3,(.L_x_85 - $__internal_2_$__cuda_sm20_dblrcp_rn_slowpath_v3)
$__internal_2_$__cuda_sm20_dblrcp_rn_slowpath_v3:
[----:B------:R-:W-:Y:S01]  /*20d0*/  IMAD.MOV.U32 R8, RZ, RZ, R12 ;  /* 0x000000ffff087224 */ /* 0x000fe200078e000c */
[----:B------:R-:W-:Y:S05]  /*20e0*/  BSSY.RECONVERGENT B1, `(.L_x_56) ;  /* 0x0000024000017945 */ /* 0x000fea0003800200 */
[----:B------:R-:W-:-:S14]  /*20f0*/  DSETP.GTU.AND P0, PT, |R8|, +INF , PT ;  /* 0x7ff000000800742a */ /* 0x000fdc0003f0c200 */
[----:B------:R-:W-:Y:S05]  /*2100*/  @P0 BRA `(.L_x_57) ;  /* 0x00000000007c0947 */ /* 0x000fea0003800000 */
[----:B------:R-:W-:-:S04]  /*2110*/  LOP3.LUT R15, R9, 0x7fffffff, RZ, 0xc0, !PT ;  /* 0x7fffffff090f7812 */ /* 0x000fc800078ec0ff */
[----:B------:R-:W-:-:S04]  /*2120*/  IADD3 R11, PT, PT, R15, -0x1, RZ ;  /* 0xffffffff0f0b7810 */ /* 0x000fc80007ffe0ff */
        /* <DEDUP_REMOVED lines=8> */
[----:B------:R-:W0:Y:S04]  /*21b0*/  MUFU.RCP64H R15, R13 ;  /* 0x0000000d000f7308 */ /* 0x000e280000001800 */
        /* <DEDUP_REMOVED lines=10> */
.L_x_59:
        /* <DEDUP_REMOVED lines=10> */
.L_x_57:
[----:B------:R-:W-:Y:S01]  /*2300*/  LOP3.LUT R13, R9, 0x80000, RZ, 0xfc, !PT ;  /* 0x00080000090d7812 */ /* 0x000fe200078efcff */
[----:B------:R-:W-:-:S07]  /*2310*/  IMAD.MOV.U32 R12, RZ, RZ, R8 ;  /* 0x000000ffff0c7224 */ /* 0x000fce00078e0008 */
.L_x_58:
[----:B------:R-:W-:Y:S05]  /*2320*/  BSYNC.RECONVERGENT B1 ;  /* 0x0000000000017941 */ /* 0x000fea0003800200 */
.L_x_56:
[----:B------:R-:W-:-:S04]  /*2330*/  IMAD.MOV.U32 R11, RZ, RZ, 0x0 ;  /* 0x00000000ff0b7424 */ /* 0x000fc800078e00ff */
[----:B------:R-:W-:Y:S05]  /*2340*/  RET.REL.NODEC R10 `(_Z14k_lstm_forwardPdS_S_S_S_S_S_PKdS1_S1_S1_S1_i) ;  /* 0xffffffdc0a2c7950 */ /* 0x000fea0003c3ffff */
.L_x_60:
        /* <DEDUP_REMOVED lines=11> */
.L_x_85:


//--------------------- .text._Z10k_activatePdPKdii --------------------------
	.section	.text._Z10k_activatePdPKdii,"ax",@progbits
	.align	128
        .global         _Z10k_activatePdPKdii
        .type           _Z10k_activatePdPKdii,@function
        .size           _Z10k_activatePdPKdii,(.L_x_86 - _Z10k_activatePdPKdii)
        .other          _Z10k_activatePdPKdii,@"STO_CUDA_ENTRY STV_DEFAULT"
_Z10k_activatePdPKdii:
.text._Z10k_activatePdPKdii:
        /* <DEDUP_REMOVED lines=10> */
[----:B------:R-:W2:Y:S01]  /*00a0*/  LDCU UR6, c[0x0][0x394] ;  /* 0x00007280ff0677ac */ /* 0x000ea20008000800 */
[----:B0-----:R-:W-:-:S06]  /*00b0*/  IMAD.WIDE R2, R0, 0x8, R2 ;  /* 0x0000000800027825 */ /* 0x001fcc00078e0202 */
[----:B-1----:R-:W5:Y:S01]  /*00c0*/  LDG.E.64 R2, desc[UR4][R2.64] ;  /* 0x0000000402027981 */ /* 0x002f62000c1e1b00 */
[----:B--2---:R-:W-:-:S09]  /*00d0*/  UISETP.NE.AND UP0, UPT, UR6, 0x2, UPT ;  /* 0x000000020600788c */ /* 0x004fd2000bf05270 */
[----:B------:R-:W-:Y:S05]  /*00e0*/  BRA.U !UP0, `(.L_x_61) ;  /* 0x0000000d08187547 */ /* 0x000fea000b800000 */
[----:B------:R-:W-:-:S09]  /*00f0*/  UISETP.NE.AND UP0, UPT, UR6, 0x1, UPT ;  /* 0x000000010600788c */ /* 0x000fd2000bf05270 */
[----:B------:R-:W-:Y:S05]  /*0100*/  BRA.U !UP0, `(.L_x_62) ;  /* 0x00000005087c7547 */ /* 0x000fea000b800000 */
[----:B------:R-:W-:-:S09]  /*0110*/  UISETP.NE.AND UP0, UPT, UR6, URZ, UPT ;  /* 0x000000ff0600728c */ /* 0x000fd2000bf05270 */
[----:B------:R-:W-:Y:S05]  /*0120*/  BRA.U UP0, `(.L_x_63) ;  /* 0x0000000d002c7547 */ /* 0x000fea000b800000 */
[----:B-----5:R-:W-:Y:S01]  /*0130*/  DSETP.MIN.AND P0, P1, R2, 500, PT ;  /* 0x407f40000200742a */ /* 0x020fe20003900000 */
[----:B------:R-:W-:Y:S01]  /*0140*/  IMAD.MOV.U32 R4, RZ, RZ, R3 ;  /* 0x000000ffff047224 */ /* 0x000fe200078e0003 */
        /* <DEDUP_REMOVED lines=65> */
[----:B------:R-:W-:-:S05]  /*0560*/  @!P1 SHF.R.S32.HI R5, RZ, 0x1, R5 ;  /* 0x00000001ff059819 */ /* 0x000fca0000011405 */
[----:B------:R-:W-:Y:S02]  /*0570*/  @!P1 IMAD.IADD R4, R4, 0x1, -R5 ;  /* 0x0000000104049824 */ /* 0x000fe400078e0a05 */
[----:B------:R-:W-:-:S03]  /*0580*/  @!P1 IMAD R3, R5, 0x100000, R9 ;  /* 0x0010000005039824 */ /* 0x000fc600078e0209 */
[----:B------:R-:W-:Y:S02]  /*0590*/  @!P1 LEA R5, R4, 0x3ff00000, 0x14 ;  /* 0x3ff0000004059811 */ /* 0x000fe400078ea0ff */
[----:B------:R-:W-:-:S06]  /*05a0*/  @!P1 MOV R4, RZ ;  /* 0x000000ff00049202 */ /* 0x000fcc0000000f00 */
[----:B------:R-:W-:-:S11]  /*05b0*/  @!P1 DMUL R6, R2, R4 ;  /* 0x0000000402069228 */ /* 0x000fd60000000000 */
.L_x_65:
[----:B------:R-:W-:Y:S05]  /*05c0*/  BSYNC.RECONVERGENT B0 ;  /* 0x0000000000007941 */ /* 0x000fea0003800200 */
.L_x_64:
        /* <DEDUP_REMOVED lines=14> */
[----:B------:R-:W-:Y:S05]  /*06b0*/  CALL.REL.NOINC `($__internal_3_$__cuda_sm20_dblrcp_rn_slowpath_v3) ;  /* 0x0000000400d87944 */ /* 0x000fea0003c00000 */
[----:B------:R-:W-:Y:S02]  /*06c0*/  IMAD.MOV.U32 R2, RZ, RZ, R6 ;  /* 0x000000ffff027224 */ /* 0x000fe400078e0006 */
[----:B------:R-:W-:-:S07]  /*06d0*/  IMAD.MOV.U32 R3, RZ, RZ, R7 ;  /* 0x000000ffff037224 */ /* 0x000fce00078e0007 */
.L_x_67:
[----:B------:R-:W-:Y:S05]  /*06e0*/  BSYNC.RECONVERGENT B0 ;  /* 0x0000000000007941 */ /* 0x000fea0003800200 */
.L_x_66:
[----:B------:R-:W-:Y:S05]  /*06f0*/  BRA `(.L_x_63) ;  /* 0x0000000400b87947 */ /* 0x000fea0003800000 */
.L_x_62:
[----:B-----5:R-:W-:Y:S01]  /*0700*/  LOP3.LUT R5, R3, 0x7fffffff, RZ, 0xc0, !PT ;  /* 0x7fffffff03057812 */ /* 0x020fe200078ec0ff */
[----:B------:R-:W-:Y:S01]  /*0710*/  UMOV UR6, 0x24dd2f1a ;  /* 0x24dd2f1a00067882 */ /* 0x000fe20000000000 */
[----:B------:R-:W-:Y:S01]  /*0720*/  MOV R4, R2 ;  /* 0x0000000200047202 */ /* 0x000fe20000000f00 */
[----:B------:R-:W-:Y:S01]  /*0730*/  UMOV UR7, 0x3fe4f922 ;  /* 0x3fe4f92200077882 */ /* 0x000fe20000000000 */
[----:B------:R-:W-:Y:S04]  /*0740*/  BSSY.RECONVERGENT B0, `(.L_x_68) ;  /* 0x000005f000007945 */ /* 0x000fe80003800200 */
[----:B------:R-:W-:-:S14]  /*0750*/  DSETP.GE.AND P0, PT, R4, UR6, PT ;  /* 0x0000000604007e2a */ /* 0x000fdc000bf06000 */
[----:B------:R-:W-:Y:S05]  /*0760*/  @!P0 BRA `(.L_x_69) ;  /* 0x0000000000e48947 */ /* 0x000fea0003800000 */
        /* <DEDUP_REMOVED lines=57> */
.L_x_69:
        /* <DEDUP_REMOVED lines=35> */
.L_x_70:
[----:B------:R-:W-:Y:S05]  /*0d30*/  BSYNC.RECONVERGENT B0 ;  /* 0x0000000000007941 */ /* 0x000fea0003800200 */
.L_x_68:
[----:B------:R-:W-:Y:S05]  /*0d40*/  BRA `(.L_x_63) ;  /* 0x0000000000247947 */ /* 0x000fea0003800000 */
.L_x_61:
[----:B-----5:R-:W-:Y:S01]  /*0d50*/  DSETP.MAX.AND P0, P1, RZ, R2, PT ;  /* 0x00000002ff00722a */ /* 0x020fe2000390f000 */
[----:B------:R-:W-:Y:S01]  /*0d60*/  IMAD.MOV.U32 R4, RZ, RZ, RZ ;  /* 0x000000ffff047224 */ /* 0x000fe200078e00ff */
[----:B------:R-:W-:Y:S01]  /*0d70*/  MOV R7, R3 ;  /* 0x0000000300077202 */ /* 0x000fe20000000f00 */
[----:B------:R-:W-:Y:S02]  /*0d80*/  IMAD.MOV.U32 R5, RZ, RZ, R2 ;  /* 0x000000ffff057224 */ /* 0x000fe400078e0002 */
[----:B------:R-:W-:Y:S01]  /*0d90*/  IMAD.MOV.U32 R2, RZ, RZ, RZ ;  /* 0x000000ffff027224 */ /* 0x000fe200078e00ff */
[----:B------:R-:W-:-:S04]  /*0da0*/  FSEL R9, R4, R7, P0 ;  /* 0x0000000704097208 */ /* 0x000fc80000000000 */
[----:B------:R-:W-:-:S04]  /*0db0*/  SEL R2, R2, R5, P0 ;  /* 0x0000000502027207 */ /* 0x000fc80000000000 */
[----:B------:R-:W-:-:S04]  /*0dc0*/  @P1 LOP3.LUT R9, R7, 0x80000, RZ, 0xfc, !PT ;  /* 0x0008000007091812 */ /* 0x000fc800078efcff */
[----:B------:R-:W-:-:S07]  /*0dd0*/  MOV R3, R9 ;  /* 0x0000000900037202 */ /* 0x000fce0000000f00 */
.L_x_63:
[----:B------:R-:W0:Y:S02]  /*0de0*/  LDC.64 R4, c[0x0][0x380] ;  /* 0x0000e000ff047b82 */ /* 0x000e240000000a00 */
[----:B0-----:R-:W-:-:S05]  /*0df0*/  IMAD.WIDE R4, R0, 0x8, R4 ;  /* 0x0000000800047825 */ /* 0x001fca00078e0204 */
[----:B-----5:R-:W-:Y:S01]  /*0e00*/  STG.E.64 desc[UR4][R4.64], R2 ;  /* 0x0000000204007986 */ /* 0x020fe2000c101b04 */
[----:B------:R-:W-:Y:S05]  /*0e10*/  EXIT ;  /* 0x000000000000794d */ /* 0x000fea0003800000 */
        .weak           $__internal_3_$__cuda_sm20_dblrcp_rn_slowpath_v3
        .type           $__internal_3_$__cuda_sm20_dblrcp_rn_slowpath_v3,@function
        .size           $__internal_3_$__cuda_sm20_dblrcp_rn_slowpath_v3,(.L_x_86 - $__internal_3_$__cuda_sm20_dblrcp_rn_slowpath_v3)
$__internal_3_$__cuda_sm20_dblrcp_rn_slowpath_v3:
[----:B------:R-:W-:Y:S01]  /*0e20*/  IMAD.MOV.U32 R4, RZ, RZ, R8 ;  /* 0x000000ffff047224 */ /* 0x000fe200078e0008 */
[----:B------:R-:W-:Y:S01]  /*0e30*/  BSSY.RECONVERGENT B1, `(.L_x_71) ;  /* 0x0000026000017945 */ /* 0x000fe20003800200 */
[----:B------:R-:W-:-:S06]  /*0e40*/  IMAD.MOV.U32 R5, RZ, RZ, R9 ;  /* 0x000000ffff057224 */ /* 0x000fcc00078e0009 */
[----:B------:R-:W-:-:S14]  /*0e50*/  DSETP.GTU.AND P0, PT, |R4|, +INF , PT ;  /* 0x7ff000000400742a */ /* 0x000fdc0003f0c200 */
[----:B------:R-:W-:Y:S05]  /*0e60*/  @P0 BRA `(.L_x_72) ;  /* 0x0000000000800947 */ /* 0x000fea0003800000 */
[----:B------:R-:W-:-:S05]  /*0e70*/  LOP3.LUT R8, R9, 0x7fffffff, RZ, 0xc0, !PT ;  /* 0x7fffffff09087812 */ /* 0x000fca00078ec0ff */
[----:B------:R-:W-:-:S05]  /*0e80*/  VIADD R6, R8, 0xffffffff ;  /* 0xffffffff08067836 */ /* 0x000fca0000000000 */
[----:B------:R-:W-:-:S13]  /*0e90*/  ISETP.GE.U32.AND P0, PT, R6, 0x7fefffff, PT ;  /* 0x7fefffff0600780c */ /* 0x000fda0003f06070 */
[----:B------:R-:W-:Y:S02]  /*0ea0*/  @P0 LOP3.LUT R7, R5, 0x7ff00000, RZ, 0x3c, !PT ;  /* 0x7ff0000005070812 */ /* 0x000fe400078e3cff */
[----:B------:R-:W-:Y:S01]  /*0eb0*/  @P0 MOV R6, RZ ;  /* 0x000000ff00060202 */ /* 0x000fe20000000f00 */
        /* <DEDUP_REMOVED lines=17> */
.L_x_74:
        /* <DEDUP_REMOVED lines=10> */
.L_x_72:
[----:B------:R-:W-:Y:S01]  /*1070*/  LOP3.LUT R7, R5, 0x80000, RZ, 0xfc, !PT ;  /* 0x0008000005077812 */ /* 0x000fe200078efcff */
[----:B------:R-:W-:-:S07]  /*1080*/  IMAD.MOV.U32 R6, RZ, RZ, R4 ;  /* 0x000000ffff067224 */ /* 0x000fce00078e0004 */
.L_x_73:
[----:B------:R-:W-:Y:S05]  /*1090*/  BSYNC.RECONVERGENT B1 ;  /* 0x0000000000017941 */ /* 0x000fea0003800200 */
.L_x_71:
[----:B------:R-:W-:-:S04]  /*10a0*/  IMAD.MOV.U32 R3, RZ, RZ, 0x0 ;  /* 0x00000000ff037424 */ /* 0x000fc800078e00ff */
[----:B------:R-:W-:Y:S05]  /*10b0*/  RET.REL.NODEC R2 `(_Z10k_activatePdPKdii) ;  /* 0xffffffec02d07950 */ /* 0x000fea0003c3ffff */
.L_x_75:
        /* <DEDUP_REMOVED lines=12> */
.L_x_86:


//--------------------- .text._Z12k_matvec_addPdPKdS1_S1_ii --------------------------
	.section	.text._Z12k_matvec_addPdPKdS1_S1_ii,"ax",@progbits
	.align	128
        .global         _Z12k_matvec_addPdPKdS1_S1_ii
        .type           _Z12k_matvec_addPdPKdS1_S1_ii,@function
        .size           _Z12k_matvec_addPdPKdS1_S1_ii,(.L_x_96 - _Z12k_matvec_addPdPKdS1_S1_ii)
        .other          _Z12k_matvec_addPdPKdS1_S1_ii,@"STO_CUDA_ENTRY STV_DEFAULT"
_Z12k_matvec_addPdPKdS1_S1_ii:
.text._Z12k_matvec_addPdPKdS1_S1_ii:
        /* <DEDUP_REMOVED lines=13> */
[----:B--2---:R-:W-:-:S09]  /*00d0*/  UISETP.GE.AND UP0, UPT, UR8, 0x1, UPT ;  /* 0x000000010800788c */ /* 0x004fd2000bf06270 */
[----:B------:R-:W-:Y:S05]  /*00e0*/  BRA.U !UP0, `(.L_x_76) ;  /* 0x00000009086c7547 */ /* 0x000fea000b800000 */
[----:B------:R-:W-:Y:S01]  /*00f0*/  UISETP.GE.U32.AND UP1, UPT, UR8, 0x10, UPT ;  /* 0x000000100800788c */ /* 0x000fe2000bf26070 */
[----:B------:R-:W-:Y:S01]  /*0100*/  HFMA2 R3, -RZ, RZ, 0, 0 ;  /* 0x00000000ff037431 */ /* 0x000fe200000001ff */
[----:B------:R-:W-:Y:S02]  /*0110*/  ULOP3.LUT UR9, UR8, 0xf, URZ, 0xc0, !UPT ;  /* 0x0000000f08097892 */ /* 0x000fe4000f8ec0ff */
[----:B------:R-:W-:Y:S02]  /*0120*/  IMAD R2, R0, UR8, RZ ;  /* 0x0000000800027c24 */ /* 0x000fe4000f8e02ff */
[----:B------:R-:W-:-:S03]  /*0130*/  UISETP.NE.AND UP0, UPT, UR9, URZ, UPT ;  /* 0x000000ff0900728c */ /* 0x000fc6000bf05270 */
[----:B------:R-:W-:Y:S08]  /*0140*/  BRA.U !UP1, `(.L_x_77) ;  /* 0x00000005091c7547 */ /* 0x000ff0000b800000 */
[----:B------:R-:W0:Y:S01]  /*0150*/  LDCU.64 UR4, c[0x0][0x390] ;  /* 0x00007200ff0477ac */ /* 0x000e220008000a00 */
[----:B------:R-:W-:Y:S01]  /*0160*/  MOV R26, R2 ;  /* 0x00000002001a7202 */ /* 0x000fe20000000f00 */
[----:B------:R-:W1:Y:S01]  /*0170*/  LDCU.64 UR6, c[0x0][0x388] ;  /* 0x00007100ff0677ac */ /* 0x000e620008000a00 */
[----:B------:R-:W-:-:S04]  /*0180*/  ULOP3.LUT UR10, UR8, 0x7ffffff0, URZ, 0xc0, !UPT ;  /* 0x7ffffff0080a7892 */ /* 0x000fc8000f8ec0ff */
[----:B------:R-:W-:Y:S02]  /*0190*/  UIADD3 UR11, UPT, UPT, -UR10, URZ, URZ ;  /* 0x000000ff0a0b7290 */ /* 0x000fe4000fffe1ff */
[----:B------:R-:W-:Y:S01]  /*01a0*/  IMAD.U32 R3, RZ, RZ, UR10 ;  /* 0x0000000aff037e24 */ /* 0x000fe2000f8e00ff */
[----:B0-----:R-:W-:-:S04]  /*01b0*/  UIADD3 UR4, UP2, UPT, UR4, 0x40, URZ ;  /* 0x0000004004047890 */ /* 0x001fc8000ff5e0ff */
[----:B------:R-:W-:Y:S02]  /*01c0*/  UIADD3.X UR5, UPT, UPT, URZ, UR5, URZ, UP2, !UPT ;  /* 0x00000005ff057290 */ /* 0x000fe400097fe4ff */
[----:B-1----:R-:W-:Y:S01]  /*01d0*/  UIADD3 UR6, UP1, UPT, UR6, 0x40, URZ ;  /* 0x0000004006067890 */ /* 0x002fe2000ff3e0ff */
[----:B------:R-:W-:-:S03]  /*01e0*/  MOV R10, UR4 ;  /* 0x00000004000a7c02 */ /* 0x000fc60008000f00 */
[----:B------:R-:W-:Y:S01]  /*01f0*/  IMAD.U32 R11, RZ, RZ, UR5 ;  /* 0x00000005ff0b7e24 */ /* 0x000fe2000f8e00ff */
[----:B------:R-:W-:-:S12]  /*0200*/  UIADD3.X UR7, UPT, UPT, URZ, UR7, URZ, UP1, !UPT ;  /* 0x00000007ff077290 */ /* 0x000fd80008ffe4ff */
.L_x_78:
[----:B------:R-:W-:Y:S01]  /*0210*/  MOV R4, UR6 ;  /* 0x0000000600047c02 */ /* 0x000fe20008000f00 */
[----:B------:R-:W-:Y:S01]  /*0220*/  IMAD.MOV.U32 R6, RZ, RZ, R10 ;  /* 0x000000ffff067224 */ /* 0x000fe200078e000a */
[----:B------:R-:W-:Y:S02]  /*0230*/  MOV R5, UR7 ;  /* 0x0000000700057c02 */ /* 0x000fe40008000f00 */
[----:B------:R-:W-:Y:S01]  /*0240*/  MOV R7, R11 ;  /* 0x0000000b00077202 */ /* 0x000fe20000000f00 */
[----:B------:R-:W-:-:S04]  /*0250*/  IMAD.WIDE R4, R26, 0x8, R4 ;  /* 0x000000081a047825 */ /* 0x000fc800078e0204 */
[----:B------:R-:W2:Y:S04]  /*0260*/  LDG.E.64 R22, desc[UR12][R6.64+-0x40] ;  /* 0xffffc00c06167981 */ /* 0x000ea8000c1e1b00 */
[----:B------:R-:W2:Y:S04]  /*0270*/  LDG.E.64 R12, desc[UR12][R4.64+-0x40] ;  /* 0xffffc00c040c7981 */ /* 0x000ea8000c1e1b00 */
[----:B------:R-:W3:Y:S04]  /*0280*/  LDG.E.64 R20, desc[UR12][R6.64+-0x38] ;  /* 0xffffc80c06147981 */ /* 0x000ee8000c1e1b00 */
[----:B------:R-:W3:Y:S04]  /*0290*/  LDG.E.64 R16, desc[UR12][R4.64+-0x38] ;  /* 0xffffc80c04107981 */ /* 0x000ee8000c1e1b00 */
[----:B------:R-:W4:Y:S04]  /*02a0*/  LDG.E.64 R14, desc[UR12][R6.64+-0x30] ;  /* 0xffffd00c060e7981 */ /* 0x000f28000c1e1b00 */
[----:B------:R-:W4:Y:S04]  /*02b0*/  LDG.E.64 R10, desc[UR12][R4.64+-0x30] ;  /* 0xffffd00c040a7981 */ /* 0x000f28000c1e1b00 */
[----:B------:R-:W4:Y:S04]  /*02c0*/  LDG.E.64 R18, desc[UR12][R6.64+-0x28] ;  /* 0xffffd80c06127981 */ /* 0x000f28000c1e1b00 */
[----:B------:R-:W4:Y:S01]  /*02d0*/  LDG.E.64 R8, desc[UR12][R4.64+-0x28] ;  /* 0xffffd80c04087981 */ /* 0x000f22000c1e1b00 */
[----:B--2--5:R-:W-:-:S03]  /*02e0*/  DFMA R22, R12, R22, R24 ;  /* 0x000000160c16722b */ /* 0x024fc60000000018 */
[----:B------:R-:W2:Y:S04]  /*02f0*/  LDG.E.64 R24, desc[UR12][R6.64+-0x20] ;  /* 0xffffe00c06187981 */ /* 0x000ea8000c1e1b00 */
[----:B------:R-:W2:Y:S01]  /*0300*/  LDG.E.64 R12, desc[UR12][R4.64+-0x20] ;  /* 0xffffe00c040c7981 */ /* 0x000ea2000c1e1b00 */
[----:B---3--:R-:W-:-:S03]  /*0310*/  DFMA R20, R16, R20, R22 ;  /* 0x000000141014722b */ /* 0x008fc60000000016 */
[----:B------:R-:W3:Y:S04]  /*0320*/  LDG.E.64 R22, desc[UR12][R6.64+-0x18] ;  /* 0xffffe80c06167981 */ /* 0x000ee8000c1e1b00 */
[----:B------:R-:W3:Y:S01]  /*0330*/  LDG.E.64 R16, desc[UR12][R4.64+-0x18] ;  /* 0xffffe80c04107981 */ /* 0x000ee2000c1e1b00 */
[----:B----4-:R-:W-:-:S03]  /*0340*/  DFMA R14, R10, R14, R20 ;  /* 0x0000000e0a0e722b */ /* 0x010fc60000000014 */
[----:B------:R-:W4:Y:S04]  /*0350*/  LDG.E.64 R10, desc[UR12][R6.64+-0x10] ;  /* 0xfffff00c060a7981 */ /* 0x000f28000c1e1b00 */
[----:B------:R-:W4:Y:S01]  /*0360*/  LDG.E.64 R20, desc[UR12][R4.64+-0x10] ;  /* 0xfffff00c04147981 */ /* 0x000f22000c1e1b00 */
[----:B------:R-:W-:-:S03]  /*0370*/  DFMA R18, R8, R18, R14 ;  /* 0x000000120812722b */ /* 0x000fc6000000000e */
[----:B------:R-:W4:Y:S04]  /*0380*/  LDG.E.64 R14, desc[UR12][R6.64+-0x8] ;  /* 0xfffff80c060e7981 */ /* 0x000f28000c1e1b00 */
[----:B------:R-:W4:Y:S01]  /*0390*/  LDG.E.64 R8, desc[UR12][R4.64+-0x8] ;  /* 0xfffff80c04087981 */ /* 0x000f22000c1e1b00 */
[----:B--2---:R-:W-:-:S03]  /*03a0*/  DFMA R24, R12, R24, R18 ;  /* 0x000000180c18722b */ /* 0x004fc60000000012 */
        /* <DEDUP_REMOVED lines=23> */
[----:B------:R-:W-:Y:S01]  /*0520*/  UIADD3 UR11, UPT, UPT, UR11, 0x10, URZ ;  /* 0x000000100b0b7890 */ /* 0x000fe2000fffe0ff */
[----:B------:R-:W-:-:S03]  /*0530*/  VIADD R26, R26, 0x10 ;  /* 0x000000101a1a7836 */ /* 0x000fc60000000000 */
[----:B------:R-:W-:Y:S01]  /*0540*/  UISETP.NE.AND UP1, UPT, UR11, URZ, UPT ;  /* 0x000000ff0b00728c */ /* 0x000fe2000bf25270 */
[----:B--2---:R-:W-:-:S08]  /*0550*/  DFMA R10, R14, R12, R10 ;  /* 0x0000000c0e0a722b */ /* 0x004fd0000000000a */
[----:B---3--:R-:W-:-:S08]  /*0560*/  DFMA R10, R18, R16, R10 ;  /* 0x00000010120a722b */ /* 0x008fd0000000000a */
[----:B----4-:R-:W-:Y:S01]  /*0570*/  DFMA R24, R24, R22, R10 ;  /* 0x000000161818722b */ /* 0x010fe2000000000a */
[----:B------:R-:W-:-:S04]  /*0580*/  IADD3 R10, P0, PT, R6, 0x80, RZ ;  /* 0x00000080060a7810 */ /* 0x000fc80007f1e0ff */
[----:B------:R-:W-:-:S03]  /*0590*/  IADD3.X R11, PT, PT, RZ, R7, RZ, P0, !PT ;  /* 0x00000007ff0b7210 */ /* 0x000fc600007fe4ff */
[----:B------:R-:W-:Y:S01]  /*05a0*/  DFMA R24, R20, R8, R24 ;  /* 0x000000081418722b */ /* 0x000fe20000000018 */
[----:B------:R-:W-:Y:S10]  /*05b0*/  BRA.U UP1, `(.L_x_78) ;  /* 0xfffffffd01147547 */ /* 0x000ff4000b83ffff */
.L_x_77:
[----:B------:R-:W-:Y:S05]  /*05c0*/  BRA.U !UP0, `(.L_x_76) ;  /* 0x0000000508347547 */ /* 0x000fea000b800000 */
[----:B------:R-:W-:Y:S02]  /*05d0*/  UISETP.GE.U32.AND UP0, UPT, UR9, 0x8, UPT ;  /* 0x000000080900788c */ /* 0x000fe4000bf06070 */
[----:B------:R-:W-:-:S04]  /*05e0*/  ULOP3.LUT UR5, UR8, 0x7, URZ, 0xc0, !UPT ;  /* 0x0000000708057892 */ /* 0x000fc8000f8ec0ff */
[----:B------:R-:W-:-:S03]  /*05f0*/  UISETP.NE.AND UP1, UPT, UR5, URZ, UPT ;  /* 0x000000ff0500728c */ /* 0x000fc6000bf25270 */
[----:B------:R-:W-:Y:S08]  /*0600*/  BRA.U !UP0, `(.L_x_79) ;  /* 0x0000000108787547 */ /* 0x000ff0000b800000 */
[----:B------:R-:W0:Y:S01]  /*0610*/  LDC.64 R10, c[0x0][0x388] ;  /* 0x0000e200ff0a7b82 */ /* 0x000e220000000a00 */
[----:B------:R-:W-:-:S07]  /*0620*/  IADD3 R7, PT, PT, R2, R3, RZ ;  /* 0x0000000302077210 */ /* 0x000fce0007ffe0ff */
[----:B------:R-:W1:Y:S01]  /*0630*/  LDC.64 R4, c[0x0][0x390] ;  /* 0x0000e400ff047b82 */ /* 0x000e620000000a00 */
[----:B0-----:R-:W-:-:S05]  /*0640*/  IMAD.WIDE R10, R7, 0x8, R10 ;  /* 0x00000008070a7825 */ /* 0x001fca00078e020a */
[----:B------:R-:W2:Y:S01]  /*0650*/  LDG.E.64 R12, desc[UR12][R10.64] ;  /* 0x0000000c0a0c7981 */ /* 0x000ea2000c1e1b00 */
[----:B-1----:R-:W-:-:S03]  /*0660*/  IMAD.WIDE.U32 R4, R3, 0x8, R4 ;  /* 0x0000000803047825 */ /* 0x002fc600078e0004 */
[----:B------:R-:W3:Y:S04]  /*0670*/  LDG.E.64 R16, desc[UR12][R10.64+0x8] ;  /* 0x0000080c0a107981 */ /* 0x000ee8000c1e1b00 */
[----:B------:R-:W2:Y:S04]  /*0680*/  LDG.E.64 R14, desc[UR12][R4.64] ;  /* 0x0000000c040e7981 */ /* 0x000ea8000c1e1b00 */
[----:B------:R-:W3:Y:S04]  /*0690*/  LDG.E.64 R18, desc[UR12][R4.64+0x8] ;  /* 0x0000080c04127981 */ /* 0x000ee8000c1e1b00 */
[----:B------:R-:W4:Y:S04]  /*06a0*/  LDG.E.64 R20, desc[UR12][R10.64+0x10] ;  /* 0x0000100c0a147981 */ /* 0x000f28000c1e1b00 */
[----:B------:R-:W4:Y:S04]  /*06b0*/  LDG.E.64 R22, desc[UR12][R4.64+0x10] ;  /* 0x0000100c04167981 */ /* 0x000f28000c1e1b00 */
        /* <DEDUP_REMOVED lines=13> */
[----:B------:R-:W-:Y:S01]  /*0790*/  DFMA R6, R6, R8, R20 ;  /* 0x000000080606722b */ /* 0x000fe20000000014 */
[----:B------:R-:W-:-:S07]  /*07a0*/  IADD3 R3, PT, PT, R3, 0x8, RZ ;  /* 0x0000000803037810 */ /* 0x000fce0007ffe0ff */
[----:B--2---:R-:W-:-:S08]  /*07b0*/  DFMA R6, R12, R14, R6 ;  /* 0x0000000e0c06722b */ /* 0x004fd00000000006 */
[----:B---3--:R-:W-:-:S08]  /*07c0*/  DFMA R6, R16, R18, R6 ;  /* 0x000000121006722b */ /* 0x008fd00000000006 */
[----:B----4-:R-:W-:-:S08]  /*07d0*/  DFMA R24, R22, R24, R6 ;  /* 0x000000181618722b */ /* 0x010fd00000000006 */
[----:B------:R-:W-:-:S11]  /*07e0*/  DFMA R24, R26, R28, R24 ;  /* 0x0000001c1a18722b */ /* 0x000fd60000000018 */
.L_x_79:
[----:B------:R-:W-:Y:S05]  /*07f0*/  BRA.U !UP1, `(.L_x_76) ;  /* 0x0000000109a87547 */ /* 0x000fea000b800000 */
[----:B------:R-:W-:Y:S02]  /*0800*/  UISETP.GE.U32.AND UP0, UPT, UR5, 0x4, UPT ;  /* 0x000000040500788c */ /* 0x000fe4000bf06070 */
[----:B------:R-:W-:-:S04]  /*0810*/  ULOP3.LUT UR4, UR8, 0x3, URZ, 0xc0, !UPT ;  /* 0x0000000308047892 */ /* 0x000fc8000f8ec0ff */
[----:B------:R-:W-:-:S03]  /*0820*/  UISETP.NE.AND UP1, UPT, UR4, URZ, UPT ;  /* 0x000000ff0400728c */ /* 0x000fc6000bf25270 */
[----:B------:R-:W-:Y:S08]  /*0830*/  BRA.U !UP0, `(.L_x_80) ;  /* 0x0000000108487547 */ /* 0x000ff0000b800000 */
[----:B------:R-:W0:Y:S01]  /*0840*/  LDC.64 R4, c[0x0][0x388] ;  /* 0x0000e200ff047b82 */ /* 0x000e220000000a00 */
[----:B------:R-:W-:-:S07]  /*0850*/  IMAD.IADD R17, R2, 0x1, R3 ;  /* 0x0000000102117824 */ /* 0x000fce00078e0203 */
        /* <DEDUP_REMOVED lines=10> */
[----:B------:R-:W4:Y:S01]  /*0900*/  LDG.E.64 R14, desc[UR12][R20.64+0x18] ;  /* 0x0000180c140e7981 */ /* 0x000f22000c1e1b00 */
[----:B------:R-:W-:Y:S01]  /*0910*/  IADD3 R3, PT, PT, R3, 0x4, RZ ;  /* 0x0000000403037810 */ /* 0x000fe20007ffe0ff */
[----:B--2--5:R-:W-:-:S08]  /*0920*/  DFMA R18, R18, R22, R24 ;  /* 0x000000161212722b */ /* 0x024fd00000000018 */
[----:B---3--:R-:W-:-:S08]  /*0930*/  DFMA R8, R8, R10, R18 ;  /* 0x0000000a0808722b */ /* 0x008fd00000000012 */
[----:B----4-:R-:W-:-:S08]  /*0940*/  DFMA R4, R4, R6, R8 ;  /* 0x000000060404722b */ /* 0x010fd00000000008 */
[----:B------:R-:W-:-:S11]  /*0950*/  DFMA R24, R12, R14, R4 ;  /* 0x0000000e0c18722b */ /* 0x000fd60000000004 */
.L_x_80:
[----:B------:R-:W-:Y:S05]  /*0960*/  BRA.U !UP1, `(.L_x_76) ;  /* 0x00000001094c7547 */ /* 0x000fea000b800000 */
[----:B------:R-:W0:Y:S01]  /*0970*/  LDC.64 R4, c[0x0][0x390] ;  /* 0x0000e400ff047b82 */ /* 0x000e220000000a00 */
[----:B------:R-:W-:Y:S01]  /*0980*/  IADD3 R9, PT, PT, R2, R3, RZ ;  /* 0x0000000302097210 */ /* 0x000fe20007ffe0ff */
[----:B------:R-:W-:-:S06]  /*0990*/  UIADD3 UR4, UPT, UPT, -UR4, URZ, URZ ;  /* 0x000000ff04047290 */ /* 0x000fcc000fffe1ff */
[----:B------:R-:W1:Y:S01]  /*09a0*/  LDC.64 R6, c[0x0][0x388] ;  /* 0x0000e200ff067b82 */ /* 0x000e620000000a00 */
[----:B0-----:R-:W-:-:S04]  /*09b0*/  IMAD.WIDE.U32 R4, R3, 0x8, R4 ;  /* 0x0000000803047825 */ /* 0x001fc800078e0004 */
[----:B------:R-:W-:Y:S01]  /*09c0*/  IMAD.MOV.U32 R8, RZ, RZ, R4 ;  /* 0x000000ffff087224 */ /* 0x000fe200078e0004 */
[----:B------:R-:W-:-:S07]  /*09d0*/  MOV R11, R5 ;  /* 0x00000005000b7202 */ /* 0x000fce0000000f00 */
.L_x_81:
[----:B-1----:R-:W-:Y:S01]  /*09e0*/  IMAD.WIDE R2, R9, 0x8, R6 ;  /* 0x0000000809027825 */ /* 0x002fe200078e0206 */
[----:B------:R-:W-:-:S03]  /*09f0*/  MOV R4, R8 ;  /* 0x0000000800047202 */ /* 0x000fc60000000f00 */
[----:B------:R-:W-:Y:S02]  /*0a00*/  IMAD.MOV.U32 R5, RZ, RZ, R11 ;  /* 0x000000ffff057224 */ /* 0x000fe400078e000b */
[----:B------:R-:W2:Y:S04]  /*0a10*/  LDG.E.64 R2, desc[UR12][R2.64] ;  /* 0x0000000c02027981 */ /* 0x000ea8000c1e1b00 */
[----:B------:R-:W2:Y:S01]  /*0a20*/  LDG.E.64 R4, desc[UR12][R4.64] ;  /* 0x0000000c04047981 */ /* 0x000ea2000c1e1b00 */
[----:B------:R-:W-:Y:S01]  /*0a30*/  UIADD3 UR4, UPT, UPT, UR4, 0x1, URZ ;  /* 0x0000000104047890 */ /* 0x000fe2000fffe0ff */
[----:B------:R-:W-:Y:S02]  /*0a40*/  IADD3 R8, P0, PT, R8, 0x8, RZ ;  /* 0x0000000808087810 */ /* 0x000fe40007f1e0ff */
[----:B------:R-:W-:Y:S01]  /*0a50*/  IADD3 R9, PT, PT, R9, 0x1, RZ ;  /* 0x0000000109097810 */ /* 0x000fe20007ffe0ff */
[----:B------:R-:W-:Y:S01]  /*0a60*/  UISETP.NE.AND UP0, UPT, UR4, URZ, UPT ;  /* 0x000000ff0400728c */ /* 0x000fe2000bf05270 */
[----:B------:R-:W-:Y:S01]  /*0a70*/  IADD3.X R11, PT, PT, RZ, R11, RZ, P0, !PT ;  /* 0x0000000bff0b7210 */ /* 0x000fe200007fe4ff */
[----:B--2--5:R-:W-:-:S07]  /*0a80*/  DFMA R24, R2, R4, R24 ;  /* 0x000000040218722b */ /* 0x024fce0000000018 */
[----:B------:R-:W-:Y:S05]  /*0a90*/  BRA.U UP0, `(.L_x_81) ;  /* 0xfffffffd00d07547 */ /* 0x000fea000b83ffff */
.L_x_76:
[----:B------:R-:W0:Y:S02]  /*0aa0*/  LDC.64 R2, c[0x0][0x380] ;  /* 0x0000e000ff027b82 */ /* 0x000e240000000a00 */
[----:B0-----:R-:W-:-:S05]  /*0ab0*/  IMAD.WIDE R2, R0, 0x8, R2 ;  /* 0x0000000800027825 */ /* 0x001fca00078e0202 */
[----:B-----5:R-:W-:Y:S01]  /*0ac0*/  STG.E.64 desc[UR12][R2.64], R24 ;  /* 0x0000001802007986 */ /* 0x020fe2000c101b0c */
[----:B------:R-:W-:Y:S05]  /*0ad0*/  EXIT ;  /* 0x000000000000794d */ /* 0x000fea0003800000 */
.L_x_82:
        /* <DEDUP_REMOVED lines=10> */
.L_x_96:


//--------------------- .nv.shared.reserved.0     --------------------------
	.section	.nv.shared.reserved.0,"aw",@nobits
	.weak		__nv_reservedSMEM_offset_0_alias
	.size		__nv_reservedSMEM_offset_0_alias, 0, 64
	.other		__nv_reservedSMEM_offset_0_alias,@"STO_CUDA_RESERVED_SHARED STV_DEFAULT"
__nv_reservedSMEM_offset_0_alias:
	.zero		0
	.zero		64


//--------------------- .nv.constant0._Z6k_zeroPdi --------------------------
	.section	.nv.constant0._Z6k_zeroPdi,"a",@progbits
	.sectionflags	@""
	.align	4
.nv.constant0._Z6k_zeroPdi:
	.zero		908


//--------------------- .nv.constant0._Z17k_apply_gradientsPdS_ddi --------------------------
	.section	.nv.constant0._Z17k_apply_gradientsPdS_ddi,"a",@progbits
	.sectionflags	@""
	.align	4
.nv.constant0._Z17k_apply_gradientsPdS_ddi:
	.zero		932


//--------------------- .nv.constant0._Z12k_add_vectorPdPKdi --------------------------
	.section	.nv.constant0._Z12k_add_vectorPdPKdi,"a",@progbits
	.sectionflags	@""
	.align	4
.nv.constant0._Z12k_add_vectorPdPKdi:
	.zero		916


//--------------------- .nv.constant0._Z19k_outer_product_addPdPKdS1_ii --------------------------
	.section	.nv.constant0._Z19k_outer_product_addPdPKdS1_ii,"a",@progbits
	.sectionflags	@""
	.align	4
.nv.constant0._Z19k_outer_product_addPdPKdS1_ii:
	.zero		928


//--------------------- .nv.constant0._Z20k_simple_rnn_forwardPdS_PKdii --------------------------
	.section	.nv.constant0._Z20k_simple_rnn_forwardPdS_PKdii,"a",@progbits
	.sectionflags	@""
	.align	4
.nv.constant0._Z20k_simple_rnn_forwardPdS_PKdii:
	.zero		928


//--------------------- .nv.constant0._Z12k_gru_hiddenPdS_PKdS1_S1_i --------------------------
	.section	.nv.constant0._Z12k_gru_hiddenPdS_PKdS1_S1_i,"a",@progbits
	.sectionflags	@""
	.align	4
.nv.constant0._Z12k_gru_hiddenPdS_PKdS1_S1_i:
	.zero		940


//--------------------- .nv.constant0._Z11k_gru_gatesPdS_PKdS1_i --------------------------
	.section	.nv.constant0._Z11k_gru_gatesPdS_PKdS1_i,"a",@progbits
	.sectionflags	@""
	.align	4
.nv.constant0._Z11k_gru_gatesPdS_PKdS1_i:
	.zero		932


//--------------------- .nv.constant0._Z14k_lstm_forwardPdS_S_S_S_S_S_PKdS1_S1_S1_S1_i --------------------------
	.section	.nv.constant0._Z14k_lstm_forwardPdS_S_S_S_S_S_PKdS1_S1_S1_S1_i,"a",@progbits
	.sectionflags	@""
	.align	4
.nv.constant0._Z14k_lstm_forwardPdS_S_S_S_S_S_PKdS1_S1_S1_S1_i:
	.zero		996


//--------------------- .nv.constant0._Z10k_activatePdPKdii --------------------------
	.section	.nv.constant0._Z10k_activatePdPKdii,"a",@progbits
	.sectionflags	@""
	.align	4
.nv.constant0._Z10k_activatePdPKdii:
	.zero		920


//--------------------- .nv.constant0._Z12k_matvec_addPdPKdS1_S1_ii --------------------------
	.section	.nv.constant0._Z12k_matvec_addPdPKdS1_S1_ii,"a",@progbits
	.sectionflags	@""
	.align	4
.nv.constant0._Z12k_matvec_addPdPKdS1_S1_ii:
	.zero		936


//--------------------- SYMBOLS --------------------------

	.type		.nv.reservedSmem.offset0,@object
	.size		.nv.reservedSmem.offset0,0x4
